	.target	sm_90a

	.elftype	@"ET_EXEC"


//--------------------- .note.nv.tkinfo           --------------------------
	.section	.note.nv.tkinfo,"",@"SHT_NOTE"
	.sectionflags	@"SHF_NOTE_NV_TKINFO"
	.tkinfo
        /*0018*/ 	.word	0x00000002
        /*0030*/ 	.string	""
        /*0030*/ 	.string	"ptxas"
        /*0030*/ 	.string	"Cuda compilation tools, release 13.0, V13.0.88"
        /*0030*/ 	.string	"Build cuda_13.0.r13.0/compiler.36424714_0"
        /*0030*/ 	.string	"-arch sm_90a -m 64 "



//--------------------- .note.nv.cuinfo           --------------------------
	.section	.note.nv.cuinfo,"",@"SHT_NOTE"
	.sectionflags	@"SHF_NOTE_NV_CUINFO"
        /*0018*/ 	.short	0x0002
        /*001a*/ 	.short	0x005a
        /*001c*/ 	.short	0x0082
	.zero		2


//--------------------- .nv.info                  --------------------------
	.section	.nv.info,"",@"SHT_CUDA_INFO"
	.align	4


	//----- nvinfo : EIATTR_REGCOUNT
	.align		4
        /*0000*/ 	.byte	0x04, 0x2f
        /*0002*/ 	.short	(.L_12 - .L_11)
	.align		4
.L_11:
        /*0004*/ 	.word	index@(_ZN7cutlass13device_kernelINS_4gemm6kernel13GemmUniversalIN4cute5tupleIJiiiiEEENS1_10collective13CollectiveMmaINS1_40MainloopSm90TmaGmmaWarpSpecializedSparseILi8ENS5_IJNS4_1CILi1EEESB_SB_EEENS1_35KernelTmaWarpSpecializedCooperativeEEENS5_IJNSA_ILi128EEESF_SF_EEEaNS5_IJNS4_6LayoutINS5_IJiNS5_IJNSA_ILi2EEEiEEEiEEENS5_IJlNS5_IJSB_SI_EEElEEEEENSH_INS5_IJNS5_IJNSA_ILi64EEEiEEENS5_IJSF_iEEEiEEENS5_IJNS5_IJSF_NSA_ILi8192EEEEEENS5_IJSB_lEEElEEEEEEEEaNS5_IJlSB_lEEENS4_8TiledMMAINS4_8MMA_AtomIJNS4_4SM904GMMA6SPARSE28GMMA_64x128x64_S32S8S8_SS_TNILNS12_9SparseSelE0EEEEEENSH_INS5_IJSI_SB_SB_EEENS5_IJSB_NSA_ILi0EEES19_EEEEENS5_IJNS4_10UnderscoreES1C_S1C_EEEEENS4_13SM90_TMA_LOADENS4_14ComposedLayoutINS4_7SwizzleILi2ELi4ELi3EEENS4_25smem_sparse_ptr_flag_bitsILi2ELi8EEENSH_INS5_IJNS5_IJSB_NSA_ILi8EEEEEENS5_IJSI_SO_EEEEEENS5_IJNS5_IJS19_SF_EEESL_EEEEEEEvNS4_8identityES1F_NS1G_INS1H_ILi3ELi4ELi3EEENS4_18smem_ptr_flag_bitsILi8EEENSH_INS5_IJS1L_SF_EEENS5_IJSF_SB_EEEEEEEvS1T_EENS_8epilogue10collective6detail29Sm90TmaWarpSpecializedAdapterINS23_15DefaultEpilogueIiNS5_IJSB_llEEES27_NS22_6thread17LinearCombinationIiLi1EiiLNS28_9ScaleType4KindE0ELNS_15FloatRoundStyleE2EiEENS1_15EpilogueDefaultEEEEEvvEEEEvNT_6ParamsE)
        /*0008*/ 	.word	0x000000a8


	//----- nvinfo : EIATTR_FRAME_SIZE
	.align		4
.L_12:
        /*000c*/ 	.byte	0x04, 0x11
        /*000e*/ 	.short	(.L_14 - .L_13)
	.align		4
.L_13:
        /*0010*/ 	.word	index@(_ZN7cutlass13device_kernelINS_4gemm6kernel13GemmUniversalIN4cute5tupleIJiiiiEEENS1_10collective13CollectiveMmaINS1_40MainloopSm90TmaGmmaWarpSpecializedSparseILi8ENS5_IJNS4_1CILi1EEESB_SB_EEENS1_35KernelTmaWarpSpecializedCooperativeEEENS5_IJNSA_ILi128EEESF_SF_EEEaNS5_IJNS4_6LayoutINS5_IJiNS5_IJNSA_ILi2EEEiEEEiEEENS5_IJlNS5_IJSB_SI_EEElEEEEENSH_INS5_IJNS5_IJNSA_ILi64EEEiEEENS5_IJSF_iEEEiEEENS5_IJNS5_IJSF_NSA_ILi8192EEEEEENS5_IJSB_lEEElEEEEEEEEaNS5_IJlSB_lEEENS4_8TiledMMAINS4_8MMA_AtomIJNS4_4SM904GMMA6SPARSE28GMMA_64x128x64_S32S8S8_SS_TNILNS12_9SparseSelE0EEEEEENSH_INS5_IJSI_SB_SB_EEENS5_IJSB_NSA_ILi0EEES19_EEEEENS5_IJNS4_10UnderscoreES1C_S1C_EEEEENS4_13SM90_TMA_LOADENS4_14ComposedLayoutINS4_7SwizzleILi2ELi4ELi3EEENS4_25smem_sparse_ptr_flag_bitsILi2ELi8EEENSH_INS5_IJNS5_IJSB_NSA_ILi8EEEEEENS5_IJSI_SO_EEEEEENS5_IJNS5_IJS19_SF_EEESL_EEEEEEEvNS4_8identityES1F_NS1G_INS1H_ILi3ELi4ELi3EEENS4_18smem_ptr_flag_bitsILi8EEENSH_INS5_IJS1L_SF_EEENS5_IJSF_SB_EEEEEEEvS1T_EENS_8epilogue10collective6detail29Sm90TmaWarpSpecializedAdapterINS23_15DefaultEpilogueIiNS5_IJSB_llEEES27_NS22_6thread17LinearCombinationIiLi1EiiLNS28_9ScaleType4KindE0ELNS_15FloatRoundStyleE2EiEENS1_15EpilogueDefaultEEEEEvvEEEEvNT_6ParamsE)
        /*0014*/ 	.word	0x00000000


	//----- nvinfo : EIATTR_MIN_STACK_SIZE
	.align		4
.L_14:
        /*0018*/ 	.byte	0x04, 0x12
        /*001a*/ 	.short	(.L_16 - .L_15)
	.align		4
.L_15:
        /*001c*/ 	.word	index@(_ZN7cutlass13device_kernelINS_4gemm6kernel13GemmUniversalIN4cute5tupleIJiiiiEEENS1_10collective13CollectiveMmaINS1_40MainloopSm90TmaGmmaWarpSpecializedSparseILi8ENS5_IJNS4_1CILi1EEESB_SB_EEENS1_35KernelTmaWarpSpecializedCooperativeEEENS5_IJNSA_ILi128EEESF_SF_EEEaNS5_IJNS4_6LayoutINS5_IJiNS5_IJNSA_ILi2EEEiEEEiEEENS5_IJlNS5_IJSB_SI_EEElEEEEENSH_INS5_IJNS5_IJNSA_ILi64EEEiEEENS5_IJSF_iEEEiEEENS5_IJNS5_IJSF_NSA_ILi8192EEEEEENS5_IJSB_lEEElEEEEEEEEaNS5_IJlSB_lEEENS4_8TiledMMAINS4_8MMA_AtomIJNS4_4SM904GMMA6SPARSE28GMMA_64x128x64_S32S8S8_SS_TNILNS12_9SparseSelE0EEEEEENSH_INS5_IJSI_SB_SB_EEENS5_IJSB_NSA_ILi0EEES19_EEEEENS5_IJNS4_10UnderscoreES1C_S1C_EEEEENS4_13SM90_TMA_LOADENS4_14ComposedLayoutINS4_7SwizzleILi2ELi4ELi3EEENS4_25smem_sparse_ptr_flag_bitsILi2ELi8EEENSH_INS5_IJNS5_IJSB_NSA_ILi8EEEEEENS5_IJSI_SO_EEEEEENS5_IJNS5_IJS19_SF_EEESL_EEEEEEEvNS4_8identityES1F_NS1G_INS1H_ILi3ELi4ELi3EEENS4_18smem_ptr_flag_bitsILi8EEENSH_INS5_IJS1L_SF_EEENS5_IJSF_SB_EEEEEEEvS1T_EENS_8epilogue10collective6detail29Sm90TmaWarpSpecializedAdapterINS23_15DefaultEpilogueIiNS5_IJSB_llEEES27_NS22_6thread17LinearCombinationIiLi1EiiLNS28_9ScaleType4KindE0ELNS_15FloatRoundStyleE2EiEENS1_15EpilogueDefaultEEEEEvvEEEEvNT_6ParamsE)
        /*0020*/ 	.word	0x00000000
.L_16:


//--------------------- .nv.compat                --------------------------
	.section	.nv.compat,"",@"SHT_CUDA_COMPAT_INFO"
	.align	4
        /*0000*/ 	.byte	0x02, 0x09, 0x01, 0x00, 0x02, 0x02, 0x04, 0x00, 0x02, 0x05, 0x05, 0x00, 0x03, 0x07, 0x01, 0x01
        /*0010*/ 	.byte	0x02, 0x03, 0x01, 0x00, 0x02, 0x06, 0x01, 0x00, 0x04, 0x0b, 0x08, 0x00, 0x00, 0x00, 0x00, 0x00
        /*0020*/ 	.byte	0x00, 0x00, 0x00, 0x00


//--------------------- .nv.info._ZN7cutlass13device_kernelINS_4gemm6kernel13GemmUniversalIN4cute5tupleIJiiiiEEENS1_10collective13CollectiveMmaINS1_40MainloopSm90TmaGmmaWarpSpecializedSparseILi8ENS5_IJNS4_1CILi1EEESB_SB_EEENS1_35KernelTmaWarpSpecializedCooperativeEEENS5_IJNSA_ILi128EEESF_SF_EEEaNS5_IJNS4_6LayoutINS5_IJiNS5_IJNSA_ILi2EEEiEEEiEEENS5_IJlNS5_IJSB_SI_EEElEEEEENSH_INS5_IJNS5_IJNSA_ILi64EEEiEEENS5_IJSF_iEEEiEEENS5_IJNS5_IJSF_NSA_ILi8192EEEEEENS5_IJSB_lEEElEEEEEEEEaNS5_IJlSB_lEEENS4_8TiledMMAINS4_8MMA_AtomIJNS4_4SM904GMMA6SPARSE28GMMA_64x128x64_S32S8S8_SS_TNILNS12_9SparseSelE0EEEEEENSH_INS5_IJSI_SB_SB_EEENS5_IJSB_NSA_ILi0EEES19_EEEEENS5_IJNS4_10UnderscoreES1C_S1C_EEEEENS4_13SM90_TMA_LOADENS4_14ComposedLayoutINS4_7SwizzleILi2ELi4ELi3EEENS4_25smem_sparse_ptr_flag_bitsILi2ELi8EEENSH_INS5_IJNS5_IJSB_NSA_ILi8EEEEEENS5_IJSI_SO_EEEEEENS5_IJNS5_IJS19_SF_EEESL_EEEEEEEvNS4_8identityES1F_NS1G_INS1H_ILi3ELi4ELi3EEENS4_18smem_ptr_flag_bitsILi8EEENSH_INS5_IJS1L_SF_EEENS5_IJSF_SB_EEEEEEEvS1T_EENS_8epilogue10collective6detail29Sm90TmaWarpSpecializedAdapterINS23_15DefaultEpilogueIiNS5_IJSB_llEEES27_NS22_6thread17LinearCombinationIiLi1EiiLNS28_9ScaleType4KindE0ELNS_15FloatRoundStyleE2EiEENS1_15EpilogueDefaultEEEEEvvEEEEvNT_6ParamsE --------------------------
	.section	.nv.info._ZN7cutlass13device_kernelINS_4gemm6kernel13GemmUniversalIN4cute5tupleIJiiiiEEENS1_10collective13CollectiveMmaINS1_40MainloopSm90TmaGmmaWarpSpecializedSparseILi8ENS5_IJNS4_1CILi1EEESB_SB_EEENS1_35KernelTmaWarpSpecializedCooperativeEEENS5_IJNSA_ILi128EEESF_SF_EEEaNS5_IJNS4_6LayoutINS5_IJiNS5_IJNSA_ILi2EEEiEEEiEEENS5_IJlNS5_IJSB_SI_EEElEEEEENSH_INS5_IJNS5_IJNSA_ILi64EEEiEEENS5_IJSF_iEEEiEEENS5_IJNS5_IJSF_NSA_ILi8192EEEEEENS5_IJSB_lEEElEEEEEEEEaNS5_IJlSB_lEEENS4_8TiledMMAINS4_8MMA_AtomIJNS4_4SM904GMMA6SPARSE28GMMA_64x128x64_S32S8S8_SS_TNILNS12_9SparseSelE0EEEEEENSH_INS5_IJSI_SB_SB_EEENS5_IJSB_NSA_ILi0EEES19_EEEEENS5_IJNS4_10UnderscoreES1C_S1C_EEEEENS4_13SM90_TMA_LOADENS4_14ComposedLayoutINS4_7SwizzleILi2ELi4ELi3EEENS4_25smem_sparse_ptr_flag_bitsILi2ELi8EEENSH_INS5_IJNS5_IJSB_NSA_ILi8EEEEEENS5_IJSI_SO_EEEEEENS5_IJNS5_IJS19_SF_EEESL_EEEEEEEvNS4_8identityES1F_NS1G_INS1H_ILi3ELi4ELi3EEENS4_18smem_ptr_flag_bitsILi8EEENSH_INS5_IJS1L_SF_EEENS5_IJSF_SB_EEEEEEEvS1T_EENS_8epilogue10collective6detail29Sm90TmaWarpSpecializedAdapterINS23_15DefaultEpilogueIiNS5_IJSB_llEEES27_NS22_6thread17LinearCombinationIiLi1EiiLNS28_9ScaleType4KindE0ELNS_15FloatRoundStyleE2EiEENS1_15EpilogueDefaultEEEEEvvEEEEvNT_6ParamsE,"",@"SHT_CUDA_INFO"
	.sectionflags	@""
	.align	4


	//----- nvinfo : EIATTR_CUDA_API_VERSION
	.align		4
        /*0000*/ 	.byte	0x04, 0x37
        /*0002*/ 	.short	(.L_18 - .L_17)
.L_17:
        /*0004*/ 	.word	0x00000082


	//----- nvinfo : EIATTR_KPARAM_INFO
	.align		4
.L_18:
        /*0008*/ 	.byte	0x04, 0x17
        /*000a*/ 	.short	(.L_20 - .L_19)
.L_19:
        /*000c*/ 	.word	0x00000000
        /*0010*/ 	.short	0x0000
        /*0012*/ 	.short	0x0070
        /*0014*/ 	.byte	0x00, 0xf0, 0x01, 0x14


	//----- nvinfo : EIATTR_SPARSE_MMA_MASK
	.align		4
.L_20:
        /*0018*/ 	.byte	0x03, 0x50
        /*001a*/ 	.short	0x0004


	//----- nvinfo : EIATTR_MAXREG_COUNT
	.align		4
        /*001c*/ 	.byte	0x03, 0x1b
        /*001e*/ 	.short	0x00a8


	//----- nvinfo : EIATTR_NUM_BARRIERS
	.align		4
        /*0020*/ 	.byte	0x02, 0x4c
        /*0022*/ 	.byte	0x01
	.zero		1


	//----- nvinfo : EIATTR_MERCURY_ISA_VERSION
	.align		4
        /*0024*/ 	.byte	0x03, 0x5f
        /*0026*/ 	.short	0x0101


	//----- nvinfo : EIATTR_INT_WARP_WIDE_INSTR_OFFSETS
	.align		4
        /*0028*/ 	.byte	0x04, 0x31
        /*002a*/ 	.short	(.L_22 - .L_21)


	//   ....[0]....
.L_21:
        /*002c*/ 	.word	0x000004a0


	//   ....[1]....
        /*0030*/ 	.word	0x000004b0


	//   ....[2]....
        /*0034*/ 	.word	0x000005b0


	//----- nvinfo : EIATTR_COOP_GROUP_MASK_REGIDS
	.align		4
.L_22:
        /*0038*/ 	.byte	0x04, 0x29
        /*003a*/ 	.short	(.L_24 - .L_23)


	//   ....[0]....
.L_23:
        /*003c*/ 	.word	0xffffffff


	//   ....[1]....
        /*0040*/ 	.word	0xffffffff


	//   ....[2]....
        /*0044*/ 	.word	0xffffffff


	//   ....[3]....
        /*0048*/ 	.word	0xffffffff


	//   ....[4]....
        /*004c*/ 	.word	0xffffffff


	//----- nvinfo : EIATTR_COOP_GROUP_INSTR_OFFSETS
	.align		4
.L_24:
        /*0050*/ 	.byte	0x04, 0x28
        /*0052*/ 	.short	(.L_26 - .L_25)


	//   ....[0]....
.L_25:
        /*0054*/ 	.word	0x00000060


	//   ....[1]....
        /*0058*/ 	.word	0x00000070


	//   ....[2]....
        /*005c*/ 	.word	0x00000160


	//   ....[3]....
        /*0060*/ 	.word	0x000003a0


	//   ....[4]....
        /*0064*/ 	.word	0x00001090


	//----- nvinfo : EIATTR_REG_RECONFIG
	.align		4
.L_26:
        /*0068*/ 	.byte	0x01, 0x54
	.zero		2


	//----- nvinfo : EIATTR_MBARRIER_INSTR_OFFSETS
	.align		4
        /*006c*/ 	.byte	0x04, 0x39
        /*006e*/ 	.short	(.L_28 - .L_27)


	//   ....[0]....
.L_27:
        /*0070*/ 	.word	0x00000280
        /*0074*/ 	.word	0x000000ff
        /*0078*/ 	.word	0x00000000
        /*007c*/ 	.short	0x0100
        /*007e*/ 	.byte	0x08
	.zero		1


	//   ....[1]....
        /*0080*/ 	.word	0x00000290
        /*0084*/ 	.word	0x000000ff
        /*0088*/ 	.word	0x00000040
        /*008c*/ 	.short	0x0100
        /*008e*/ 	.byte	0x08
	.zero		1


	//   ....[2]....
        /*0090*/ 	.word	0x000002a0
        /*0094*/ 	.word	0x000000ff
        /*0098*/ 	.word	0x00000008
        /*009c*/ 	.short	0x0100
        /*009e*/ 	.byte	0x08
	.zero		1


	//   ....[3]....
        /*00a0*/ 	.word	0x000002b0
        /*00a4*/ 	.word	0x000000ff
        /*00a8*/ 	.word	0x00000048
        /*00ac*/ 	.short	0x0100
        /*00ae*/ 	.byte	0x08
	.zero		1


	//   ....[4]....
        /*00b0*/ 	.word	0x000002c0
        /*00b4*/ 	.word	0x000000ff
        /*00b8*/ 	.word	0x00000010
        /*00bc*/ 	.short	0x0100
        /*00be*/ 	.byte	0x08
	.zero		1


	//   ....[5]....
        /*00c0*/ 	.word	0x000002d0
        /*00c4*/ 	.word	0x000000ff
        /*00c8*/ 	.word	0x00000050
        /*00cc*/ 	.short	0x0100
        /*00ce*/ 	.byte	0x08
	.zero		1


	//   ....[6]....
        /*00d0*/ 	.word	0x000002e0
        /*00d4*/ 	.word	0x000000ff
        /*00d8*/ 	.word	0x00000018
        /*00dc*/ 	.short	0x0100
        /*00de*/ 	.byte	0x08
	.zero		1


	//   ....[7]....
        /*00e0*/ 	.word	0x000002f0
        /*00e4*/ 	.word	0x000000ff
        /*00e8*/ 	.word	0x00000058
        /*00ec*/ 	.short	0x0100
        /*00ee*/ 	.byte	0x08
	.zero		1


	//   ....[8]....
        /*00f0*/ 	.word	0x00000300
        /*00f4*/ 	.word	0x000000ff
        /*00f8*/ 	.word	0x00000020
        /*00fc*/ 	.short	0x0100
        /*00fe*/ 	.byte	0x08
	.zero		1


	//   ....[9]....
        /*0100*/ 	.word	0x00000310
        /*0104*/ 	.word	0x000000ff
        /*0108*/ 	.word	0x00000060
        /*010c*/ 	.short	0x0100
        /*010e*/ 	.byte	0x08
	.zero		1


	//   ....[10]....
        /*0110*/ 	.word	0x00000320
        /*0114*/ 	.word	0x000000ff
        /*0118*/ 	.word	0x00000028
        /*011c*/ 	.short	0x0100
        /*011e*/ 	.byte	0x08
	.zero		1


	//   ....[11]....
        /*0120*/ 	.word	0x00000330
        /*0124*/ 	.word	0x000000ff
        /*0128*/ 	.word	0x00000068
        /*012c*/ 	.short	0x0100
        /*012e*/ 	.byte	0x08
	.zero		1


	//   ....[12]....
        /*0130*/ 	.word	0x00000340
        /*0134*/ 	.word	0x000000ff
        /*0138*/ 	.word	0x00000030
        /*013c*/ 	.short	0x0100
        /*013e*/ 	.byte	0x08
	.zero		1


	//   ....[13]....
        /*0140*/ 	.word	0x00000350
        /*0144*/ 	.word	0x000000ff
        /*0148*/ 	.word	0x00000070
        /*014c*/ 	.short	0x0100
        /*014e*/ 	.byte	0x08
	.zero		1


	//   ....[14]....
        /*0150*/ 	.word	0x00000360
        /*0154*/ 	.word	0x000000ff
        /*0158*/ 	.word	0x00000038
        /*015c*/ 	.short	0x0100
        /*015e*/ 	.byte	0x08
	.zero		1


	//   ....[15]....
        /*0160*/ 	.word	0x00000370
        /*0164*/ 	.word	0x000000ff
        /*0168*/ 	.word	0x00000078
        /*016c*/ 	.short	0x0100
        /*016e*/ 	.byte	0x08
	.zero		1


	//   ....[16]....
        /*0170*/ 	.word	0x00000610
        /*0174*/ 	.word	0x000000ff
        /*0178*/ 	.word	0x00000090
        /*017c*/ 	.short	0x0100
        /*017e*/ 	.byte	0x06
	.zero		1


	//   ....[17]....
        /*0180*/ 	.word	0x00000660
        /*0184*/ 	.word	0x000000ff
        /*0188*/ 	.word	0x00000098
        /*018c*/ 	.short	0x0100
        /*018e*/ 	.byte	0x06
	.zero		1


	//   ....[18]....
        /*0190*/ 	.word	0x000013d0
        /*0194*/ 	.word	0x000000ff
        /*0198*/ 	.word	0x00000000
        /*019c*/ 	.short	0x010a
        /*019e*/ 	.byte	0x08
	.zero		1


	//   ....[19]....
        /*01a0*/ 	.word	0x000014c0
        /*01a4*/ 	.word	0x000000ff
        /*01a8*/ 	.word	0x00000000
        /*01ac*/ 	.short	0x010a
        /*01ae*/ 	.byte	0x08
	.zero		1


	//   ....[20]....
        /*01b0*/ 	.word	0x00001670
        /*01b4*/ 	.word	0x000000ff
        /*01b8*/ 	.word	0x00000000
        /*01bc*/ 	.short	0x0101
        /*01be*/ 	.byte	0x08
	.zero		1


	//   ....[21]....
        /*01c0*/ 	.word	0x000074e0
        /*01c4*/ 	.word	0x00000013
        /*01c8*/ 	.word	0x00000040
        /*01cc*/ 	.short	0x010a
        /*01ce*/ 	.byte	0x3f
	.zero		1


	//   ....[22]....
        /*01d0*/ 	.word	0x00007980
        /*01d4*/ 	.word	0x00000006
        /*01d8*/ 	.word	0x00000098
        /*01dc*/ 	.short	0x0101
        /*01de*/ 	.byte	0x3f
	.zero		1


	//   ....[23]....
        /*01e0*/ 	.word	0x00008050
        /*01e4*/ 	.word	0x00000007
        /*01e8*/ 	.word	0x00000000
        /*01ec*/ 	.short	0x010a
        /*01ee*/ 	.byte	0x3f
	.zero		1


	//   ....[24]....
        /*01f0*/ 	.word	0x000080d0
        /*01f4*/ 	.word	0x00000009
        /*01f8*/ 	.word	0x00000000
        /*01fc*/ 	.short	0x010a
        /*01fe*/ 	.byte	0x3f
	.zero		1


	//   ....[25]....
        /*0200*/ 	.word	0x00008160
        /*0204*/ 	.word	0x00000006
        /*0208*/ 	.word	0x00000000
        /*020c*/ 	.short	0x010a
        /*020e*/ 	.byte	0x3f
	.zero		1


	//   ....[26]....
        /*0210*/ 	.word	0x000081f0
        /*0214*/ 	.word	0x00000009
        /*0218*/ 	.word	0x00000000
        /*021c*/ 	.short	0x010a
        /*021e*/ 	.byte	0x3f
	.zero		1


	//   ....[27]....
        /*0220*/ 	.word	0x00008280
        /*0224*/ 	.word	0x00000006
        /*0228*/ 	.word	0x00000000
        /*022c*/ 	.short	0x010a
        /*022e*/ 	.byte	0x3f
	.zero		1


	//   ....[28]....
        /*0230*/ 	.word	0x00008310
        /*0234*/ 	.word	0x00000009
        /*0238*/ 	.word	0x00000000
        /*023c*/ 	.short	0x010a
        /*023e*/ 	.byte	0x3f
	.zero		1


	//   ....[29]....
        /*0240*/ 	.word	0x000083a0
        /*0244*/ 	.word	0x00000006
        /*0248*/ 	.word	0x00000000
        /*024c*/ 	.short	0x010a
        /*024e*/ 	.byte	0x3f
	.zero		1


	//   ....[30]....
        /*0250*/ 	.word	0x00008430
        /*0254*/ 	.word	0x00000003
        /*0258*/ 	.word	0x00000000
        /*025c*/ 	.short	0x010a
        /*025e*/ 	.byte	0x3f
	.zero		1


	//   ....[31]....
        /*0260*/ 	.word	0x000084a0
        /*0264*/ 	.word	0x0000000e
        /*0268*/ 	.word	0x00000000
        /*026c*/ 	.short	0x010a
        /*026e*/ 	.byte	0x3f
	.zero		1


	//   ....[32]....
        /*0270*/ 	.word	0x00008570
        /*0274*/ 	.word	0x00000013
        /*0278*/ 	.word	0x00000040
        /*027c*/ 	.short	0x010a
        /*027e*/ 	.byte	0x3f
	.zero		1


	//   ....[33]....
        /*0280*/ 	.word	0x00008650
        /*0284*/ 	.word	0x00000007
        /*0288*/ 	.word	0x00000000
        /*028c*/ 	.short	0x010a
        /*028e*/ 	.byte	0x3f
	.zero		1


	//   ....[34]....
        /*0290*/ 	.word	0x000086a0
        /*0294*/ 	.word	0x00000009
        /*0298*/ 	.word	0x00000000
        /*029c*/ 	.short	0x010a
        /*029e*/ 	.byte	0x3f
	.zero		1


	//   ....[35]....
        /*02a0*/ 	.word	0x000086f0
        /*02a4*/ 	.word	0x00000006
        /*02a8*/ 	.word	0x00000000
        /*02ac*/ 	.short	0x010a
        /*02ae*/ 	.byte	0x3f
	.zero		1


	//   ....[36]....
        /*02b0*/ 	.word	0x00008740
        /*02b4*/ 	.word	0x00000009
        /*02b8*/ 	.word	0x00000000
        /*02bc*/ 	.short	0x010a
        /*02be*/ 	.byte	0x3f
	.zero		1


	//   ....[37]....
        /*02c0*/ 	.word	0x00008790
        /*02c4*/ 	.word	0x00000006
        /*02c8*/ 	.word	0x00000000
        /*02cc*/ 	.short	0x010a
        /*02ce*/ 	.byte	0x3f
	.zero		1


	//   ....[38]....
        /*02d0*/ 	.word	0x000087e0
        /*02d4*/ 	.word	0x00000009
        /*02d8*/ 	.word	0x00000000
        /*02dc*/ 	.short	0x010a
        /*02de*/ 	.byte	0x3f
	.zero		1


	//   ....[39]....
        /*02e0*/ 	.word	0x00008830
        /*02e4*/ 	.word	0x00000006
        /*02e8*/ 	.word	0x00000000
        /*02ec*/ 	.short	0x010a
        /*02ee*/ 	.byte	0x3f
	.zero		1


	//----- nvinfo : EIATTR_NUM_MBARRIERS
	.align		4
.L_28:
        /*02f0*/ 	.byte	0x03, 0x38
        /*02f2*/ 	.short	0x0012


	//----- nvinfo : EIATTR_EXIT_INSTR_OFFSETS
	.align		4
        /*02f4*/ 	.byte	0x04, 0x1c
        /*02f6*/ 	.short	(.L_30 - .L_29)


	//   ....[0]....
.L_29:
        /*02f8*/ 	.word	0x000006b0


	//   ....[1]....
        /*02fc*/ 	.word	0x00000f60


	//   ....[2]....
        /*0300*/ 	.word	0x00006b30


	//   ....[3]....
        /*0304*/ 	.word	0x00007160


	//   ....[4]....
        /*0308*/ 	.word	0x00008480


	//----- nvinfo : EIATTR_MAX_THREADS
	.align		4
.L_30:
        /*030c*/ 	.byte	0x04, 0x05
        /*030e*/ 	.short	(.L_32 - .L_31)
.L_31:
        /*0310*/ 	.word	0x00000180
        /*0314*/ 	.word	0x00000001
        /*0318*/ 	.word	0x00000001


	//----- nvinfo : EIATTR_CRS_STACK_SIZE
	.align		4
.L_32:
        /*031c*/ 	.byte	0x04, 0x1e
        /*031e*/ 	.short	(.L_34 - .L_33)
.L_33:
        /*0320*/ 	.word	0x00000000


	//----- nvinfo : EIATTR_CBANK_PARAM_SIZE
	.align		4
.L_34:
        /*0324*/ 	.byte	0x03, 0x19
        /*0326*/ 	.short	0x0570


	//----- nvinfo : EIATTR_PARAM_CBANK
	.align		4
        /*0328*/ 	.byte	0x04, 0x0a
        /*032a*/ 	.short	(.L_36 - .L_35)
	.align		4
.L_35:
        /*032c*/ 	.word	index@(.nv.constant0._ZN7cutlass13device_kernelINS_4gemm6kernel13GemmUniversalIN4cute5tupleIJiiiiEEENS1_10collective13CollectiveMmaINS1_40MainloopSm90TmaGmmaWarpSpecializedSparseILi8ENS5_IJNS4_1CILi1EEESB_SB_EEENS1_35KernelTmaWarpSpecializedCooperativeEEENS5_IJNSA_ILi128EEESF_SF_EEEaNS5_IJNS4_6LayoutINS5_IJiNS5_IJNSA_ILi2EEEiEEEiEEENS5_IJlNS5_IJSB_SI_EEElEEEEENSH_INS5_IJNS5_IJNSA_ILi64EEEiEEENS5_IJSF_iEEEiEEENS5_IJNS5_IJSF_NSA_ILi8192EEEEEENS5_IJSB_lEEElEEEEEEEEaNS5_IJlSB_lEEENS4_8TiledMMAINS4_8MMA_AtomIJNS4_4SM904GMMA6SPARSE28GMMA_64x128x64_S32S8S8_SS_TNILNS12_9SparseSelE0EEEEEENSH_INS5_IJSI_SB_SB_EEENS5_IJSB_NSA_ILi0EEES19_EEEEENS5_IJNS4_10UnderscoreES1C_S1C_EEEEENS4_13SM90_TMA_LOADENS4_14ComposedLayoutINS4_7SwizzleILi2ELi4ELi3EEENS4_25smem_sparse_ptr_flag_bitsILi2ELi8EEENSH_INS5_IJNS5_IJSB_NSA_ILi8EEEEEENS5_IJSI_SO_EEEEEENS5_IJNS5_IJS19_SF_EEESL_EEEEEEEvNS4_8identityES1F_NS1G_INS1H_ILi3ELi4ELi3EEENS4_18smem_ptr_flag_bitsILi8EEENSH_INS5_IJS1L_SF_EEENS5_IJSF_SB_EEEEEEEvS1T_EENS_8epilogue10collective6detail29Sm90TmaWarpSpecializedAdapterINS23_15DefaultEpilogueIiNS5_IJSB_llEEES27_NS22_6thread17LinearCombinationIiLi1EiiLNS28_9ScaleType4KindE0ELNS_15FloatRoundStyleE2EiEENS1_15EpilogueDefaultEEEEEvvEEEEvNT_6ParamsE)
        /*0330*/ 	.short	0x0210
        /*0332*/ 	.short	0x0570


	//----- nvinfo : EIATTR_SW_WAR
	.align		4
.L_36:
        /*0334*/ 	.byte	0x04, 0x36
        /*0336*/ 	.short	(.L_38 - .L_37)
.L_37:
        /*0338*/ 	.word	0x00000008
.L_38:


//--------------------- .nv.callgraph             --------------------------
	.section	.nv.callgraph,"",@"SHT_CUDA_CALLGRAPH"
	.align	4
	.sectionentsize	8
	.align		4
        /*0000*/ 	.word	0x00000000
	.align		4
        /*0004*/ 	.word	0xffffffff
	.align		4
        /*0008*/ 	.word	0x00000000
	.align		4
        /*000c*/ 	.word	0xfffffffe
	.align		4
        /*0010*/ 	.word	0x00000000
	.align		4
        /*0014*/ 	.word	0xfffffffd
	.align		4
        /*0018*/ 	.word	0x00000000
	.align		4
        /*001c*/ 	.word	0xfffffffc


//--------------------- .nv.constant4             --------------------------
	.section	.nv.constant4,"a",@progbits
	.align	8
	.align		8
.nv.constant4:
        /*0000*/ 	.dword	_ZN39_INTERNAL_291f1756_4_k_cu_a5519b9c_35684cuda3std3__45__cpo5beginE
	.align		8
        /*0008*/ 	.dword	_ZN39_INTERNAL_291f1756_4_k_cu_a5519b9c_35684cuda3std3__45__cpo3endE
	.align		8
        /*0010*/ 	.dword	_ZN39_INTERNAL_291f1756_4_k_cu_a5519b9c_35684cuda3std3__45__cpo6cbeginE
	.align		8
        /*0018*/ 	.dword	_ZN39_INTERNAL_291f1756_4_k_cu_a5519b9c_35684cuda3std3__45__cpo4cendE
	.align		8
        /*0020*/ 	.dword	_ZN39_INTERNAL_291f1756_4_k_cu_a5519b9c_35684cuda3std3__441_GLOBAL__N__291f1756_4_k_cu_a5519b9c_35686ignoreE
	.align		8
        /*0028*/ 	.dword	_ZN39_INTERNAL_291f1756_4_k_cu_a5519b9c_35684cuda3std3__419piecewise_constructE
	.align		8
        /*0030*/ 	.dword	_ZN39_INTERNAL_291f1756_4_k_cu_a5519b9c_35684cuda3std3__48in_placeE
	.align		8
        /*0038*/ 	.dword	_ZN39_INTERNAL_291f1756_4_k_cu_a5519b9c_35684cuda3std6ranges3__45__cpo4swapE
	.align		8
        /*0040*/ 	.dword	_ZN39_INTERNAL_291f1756_4_k_cu_a5519b9c_35684cuda3std6ranges3__45__cpo9iter_moveE
	.align		8
        /*0048*/ 	.dword	_ZN39_INTERNAL_291f1756_4_k_cu_a5519b9c_35684cute7productE
	.align		8
        /*0050*/ 	.dword	_ZN39_INTERNAL_291f1756_4_k_cu_a5519b9c_35684cute1_E


//--------------------- .text._ZN7cutlass13device_kernelINS_4gemm6kernel13GemmUniversalIN4cute5tupleIJiiiiEEENS1_10collective13CollectiveMmaINS1_40MainloopSm90TmaGmmaWarpSpecializedSparseILi8ENS5_IJNS4_1CILi1EEESB_SB_EEENS1_35KernelTmaWarpSpecializedCooperativeEEENS5_IJNSA_ILi128EEESF_SF_EEEaNS5_IJNS4_6LayoutINS5_IJiNS5_IJNSA_ILi2EEEiEEEiEEENS5_IJlNS5_IJSB_SI_EEElEEEEENSH_INS5_IJNS5_IJNSA_ILi64EEEiEEENS5_IJSF_iEEEiEEENS5_IJNS5_IJSF_NSA_ILi8192EEEEEENS5_IJSB_lEEElEEEEEEEEaNS5_IJlSB_lEEENS4_8TiledMMAINS4_8MMA_AtomIJNS4_4SM904GMMA6SPARSE28GMMA_64x128x64_S32S8S8_SS_TNILNS12_9SparseSelE0EEEEEENSH_INS5_IJSI_SB_SB_EEENS5_IJSB_NSA_ILi0EEES19_EEEEENS5_IJNS4_10UnderscoreES1C_S1C_EEEEENS4_13SM90_TMA_LOADENS4_14ComposedLayoutINS4_7SwizzleILi2ELi4ELi3EEENS4_25smem_sparse_ptr_flag_bitsILi2ELi8EEENSH_INS5_IJNS5_IJSB_NSA_ILi8EEEEEENS5_IJSI_SO_EEEEEENS5_IJNS5_IJS19_SF_EEESL_EEEEEEEvNS4_8identityES1F_NS1G_INS1H_ILi3ELi4ELi3EEENS4_18smem_ptr_flag_bitsILi8EEENSH_INS5_IJS1L_SF_EEENS5_IJSF_SB_EEEEEEEvS1T_EENS_8epilogue10collective6detail29Sm90TmaWarpSpecializedAdapterINS23_15DefaultEpilogueIiNS5_IJSB_llEEES27_NS22_6thread17LinearCombinationIiLi1EiiLNS28_9ScaleType4KindE0ELNS_15FloatRoundStyleE2EiEENS1_15EpilogueDefaultEEEEEvvEEEEvNT_6ParamsE --------------------------
	.section	.text._ZN7cutlass13device_kernelINS_4gemm6kernel13GemmUniversalIN4cute5tupleIJiiiiEEENS1_10collective13CollectiveMmaINS1_40MainloopSm90TmaGmmaWarpSpecializedSparseILi8ENS5_IJNS4_1CILi1EEESB_SB_EEENS1_35KernelTmaWarpSpecializedCooperativeEEENS5_IJNSA_ILi128EEESF_SF_EEEaNS5_IJNS4_6LayoutINS5_IJiNS5_IJNSA_ILi2EEEiEEEiEEENS5_IJlNS5_IJSB_SI_EEElEEEEENSH_INS5_IJNS5_IJNSA_ILi64EEEiEEENS5_IJSF_iEEEiEEENS5_IJNS5_IJSF_NSA_ILi8192EEEEEENS5_IJSB_lEEElEEEEEEEEaNS5_IJlSB_lEEENS4_8TiledMMAINS4_8MMA_AtomIJNS4_4SM904GMMA6SPARSE28GMMA_64x128x64_S32S8S8_SS_TNILNS12_9SparseSelE0EEEEEENSH_INS5_IJSI_SB_SB_EEENS5_IJSB_NSA_ILi0EEES19_EEEEENS5_IJNS4_10UnderscoreES1C_S1C_EEEEENS4_13SM90_TMA_LOADENS4_14ComposedLayoutINS4_7SwizzleILi2ELi4ELi3EEENS4_25smem_sparse_ptr_flag_bitsILi2ELi8EEENSH_INS5_IJNS5_IJSB_NSA_ILi8EEEEEENS5_IJSI_SO_EEEEEENS5_IJNS5_IJS19_SF_EEESL_EEEEEEEvNS4_8identityES1F_NS1G_INS1H_ILi3ELi4ELi3EEENS4_18smem_ptr_flag_bitsILi8EEENSH_INS5_IJS1L_SF_EEENS5_IJSF_SB_EEEEEEEvS1T_EENS_8epilogue10collective6detail29Sm90TmaWarpSpecializedAdapterINS23_15DefaultEpilogueIiNS5_IJSB_llEEES27_NS22_6thread17LinearCombinationIiLi1EiiLNS28_9ScaleType4KindE0ELNS_15FloatRoundStyleE2EiEENS1_15EpilogueDefaultEEEEEvvEEEEvNT_6ParamsE,"ax",@progbits
	.align	128
.text._ZN7cutlass13device_kernelINS_4gemm6kernel13GemmUniversalIN4cute5tupleIJiiiiEEENS1_10collective13CollectiveMmaINS1_40MainloopSm90TmaGmmaWarpSpecializedSparseILi8ENS5_IJNS4_1CILi1EEESB_SB_EEENS1_35KernelTmaWarpSpecializedCooperativeEEENS5_IJNSA_ILi128EEESF_SF_EEEaNS5_IJNS4_6LayoutINS5_IJiNS5_IJNSA_ILi2EEEiEEEiEEENS5_IJlNS5_IJSB_SI_EEElEEEEENSH_INS5_IJNS5_IJNSA_ILi64EEEiEEENS5_IJSF_iEEEiEEENS5_IJNS5_IJSF_NSA_ILi8192EEEEEENS5_IJSB_lEEElEEEEEEEEaNS5_IJlSB_lEEENS4_8TiledMMAINS4_8MMA_AtomIJNS4_4SM904GMMA6SPARSE28GMMA_64x128x64_S32S8S8_SS_TNILNS12_9SparseSelE0EEEEEENSH_INS5_IJSI_SB_SB_EEENS5_IJSB_NSA_ILi0EEES19_EEEEENS5_IJNS4_10UnderscoreES1C_S1C_EEEEENS4_13SM90_TMA_LOADENS4_14ComposedLayoutINS4_7SwizzleILi2ELi4ELi3EEENS4_25smem_sparse_ptr_flag_bitsILi2ELi8EEENSH_INS5_IJNS5_IJSB_NSA_ILi8EEEEEENS5_IJSI_SO_EEEEEENS5_IJNS5_IJS19_SF_EEESL_EEEEEEEvNS4_8identityES1F_NS1G_INS1H_ILi3ELi4ELi3EEENS4_18smem_ptr_flag_bitsILi8EEENSH_INS5_IJS1L_SF_EEENS5_IJSF_SB_EEEEEEEvS1T_EENS_8epilogue10collective6detail29Sm90TmaWarpSpecializedAdapterINS23_15DefaultEpilogueIiNS5_IJSB_llEEES27_NS22_6thread17LinearCombinationIiLi1EiiLNS28_9ScaleType4KindE0ELNS_15FloatRoundStyleE2EiEENS1_15EpilogueDefaultEEEEEvvEEEEvNT_6ParamsE:
        .type           _ZN7cutlass13device_kernelINS_4gemm6kernel13GemmUniversalIN4cute5tupleIJiiiiEEENS1_10collective13CollectiveMmaINS1_40MainloopSm90TmaGmmaWarpSpecializedSparseILi8ENS5_IJNS4_1CILi1EEESB_SB_EEENS1_35KernelTmaWarpSpecializedCooperativeEEENS5_IJNSA_ILi128EEESF_SF_EEEaNS5_IJNS4_6LayoutINS5_IJiNS5_IJNSA_ILi2EEEiEEEiEEENS5_IJlNS5_IJSB_SI_EEElEEEEENSH_INS5_IJNS5_IJNSA_ILi64EEEiEEENS5_IJSF_iEEEiEEENS5_IJNS5_IJSF_NSA_ILi8192EEEEEENS5_IJSB_lEEElEEEEEEEEaNS5_IJlSB_lEEENS4_8TiledMMAINS4_8MMA_AtomIJNS4_4SM904GMMA6SPARSE28GMMA_64x128x64_S32S8S8_SS_TNILNS12_9SparseSelE0EEEEEENSH_INS5_IJSI_SB_SB_EEENS5_IJSB_NSA_ILi0EEES19_EEEEENS5_IJNS4_10UnderscoreES1C_S1C_EEEEENS4_13SM90_TMA_LOADENS4_14ComposedLayoutINS4_7SwizzleILi2ELi4ELi3EEENS4_25smem_sparse_ptr_flag_bitsILi2ELi8EEENSH_INS5_IJNS5_IJSB_NSA_ILi8EEEEEENS5_IJSI_SO_EEEEEENS5_IJNS5_IJS19_SF_EEESL_EEEEEEEvNS4_8identityES1F_NS1G_INS1H_ILi3ELi4ELi3EEENS4_18smem_ptr_flag_bitsILi8EEENSH_INS5_IJS1L_SF_EEENS5_IJSF_SB_EEEEEEEvS1T_EENS_8epilogue10collective6detail29Sm90TmaWarpSpecializedAdapterINS23_15DefaultEpilogueIiNS5_IJSB_llEEES27_NS22_6thread17LinearCombinationIiLi1EiiLNS28_9ScaleType4KindE0ELNS_15FloatRoundStyleE2EiEENS1_15EpilogueDefaultEEEEEvvEEEEvNT_6ParamsE,@function
        .size           _ZN7cutlass13device_kernelINS_4gemm6kernel13GemmUniversalIN4cute5tupleIJiiiiEEENS1_10collective13CollectiveMmaINS1_40MainloopSm90TmaGmmaWarpSpecializedSparseILi8ENS5_IJNS4_1CILi1EEESB_SB_EEENS1_35KernelTmaWarpSpecializedCooperativeEEENS5_IJNSA_ILi128EEESF_SF_EEEaNS5_IJNS4_6LayoutINS5_IJiNS5_IJNSA_ILi2EEEiEEEiEEENS5_IJlNS5_IJSB_SI_EEElEEEEENSH_INS5_IJNS5_IJNSA_ILi64EEEiEEENS5_IJSF_iEEEiEEENS5_IJNS5_IJSF_NSA_ILi8192EEEEEENS5_IJSB_lEEElEEEEEEEEaNS5_IJlSB_lEEENS4_8TiledMMAINS4_8MMA_AtomIJNS4_4SM904GMMA6SPARSE28GMMA_64x128x64_S32S8S8_SS_TNILNS12_9SparseSelE0EEEEEENSH_INS5_IJSI_SB_SB_EEENS5_IJSB_NSA_ILi0EEES19_EEEEENS5_IJNS4_10UnderscoreES1C_S1C_EEEEENS4_13SM90_TMA_LOADENS4_14ComposedLayoutINS4_7SwizzleILi2ELi4ELi3EEENS4_25smem_sparse_ptr_flag_bitsILi2ELi8EEENSH_INS5_IJNS5_IJSB_NSA_ILi8EEEEEENS5_IJSI_SO_EEEEEENS5_IJNS5_IJS19_SF_EEESL_EEEEEEEvNS4_8identityES1F_NS1G_INS1H_ILi3ELi4ELi3EEENS4_18smem_ptr_flag_bitsILi8EEENSH_INS5_IJS1L_SF_EEENS5_IJSF_SB_EEEEEEEvS1T_EENS_8epilogue10collective6detail29Sm90TmaWarpSpecializedAdapterINS23_15DefaultEpilogueIiNS5_IJSB_llEEES27_NS22_6thread17LinearCombinationIiLi1EiiLNS28_9ScaleType4KindE0ELNS_15FloatRoundStyleE2EiEENS1_15EpilogueDefaultEEEEEvvEEEEvNT_6ParamsE,(.L_x_194 - _ZN7cutlass13device_kernelINS_4gemm6kernel13GemmUniversalIN4cute5tupleIJiiiiEEENS1_10collective13CollectiveMmaINS1_40MainloopSm90TmaGmmaWarpSpecializedSparseILi8ENS5_IJNS4_1CILi1EEESB_SB_EEENS1_35KernelTmaWarpSpecializedCooperativeEEENS5_IJNSA_ILi128EEESF_SF_EEEaNS5_IJNS4_6LayoutINS5_IJiNS5_IJNSA_ILi2EEEiEEEiEEENS5_IJlNS5_IJSB_SI_EEElEEEEENSH_INS5_IJNS5_IJNSA_ILi64EEEiEEENS5_IJSF_iEEEiEEENS5_IJNS5_IJSF_NSA_ILi8192EEEEEENS5_IJSB_lEEElEEEEEEEEaNS5_IJlSB_lEEENS4_8TiledMMAINS4_8MMA_AtomIJNS4_4SM904GMMA6SPARSE28GMMA_64x128x64_S32S8S8_SS_TNILNS12_9SparseSelE0EEEEEENSH_INS5_IJSI_SB_SB_EEENS5_IJSB_NSA_ILi0EEES19_EEEEENS5_IJNS4_10UnderscoreES1C_S1C_EEEEENS4_13SM90_TMA_LOADENS4_14ComposedLayoutINS4_7SwizzleILi2ELi4ELi3EEENS4_25smem_sparse_ptr_flag_bitsILi2ELi8EEENSH_INS5_IJNS5_IJSB_NSA_ILi8EEEEEENS5_IJSI_SO_EEEEEENS5_IJNS5_IJS19_SF_EEESL_EEEEEEEvNS4_8identityES1F_NS1G_INS1H_ILi3ELi4ELi3EEENS4_18smem_ptr_flag_bitsILi8EEENSH_INS5_IJS1L_SF_EEENS5_IJSF_SB_EEEEEEEvS1T_EENS_8epilogue10collective6detail29Sm90TmaWarpSpecializedAdapterINS23_15DefaultEpilogueIiNS5_IJSB_llEEES27_NS22_6thread17LinearCombinationIiLi1EiiLNS28_9ScaleType4KindE0ELNS_15FloatRoundStyleE2EiEENS1_15EpilogueDefaultEEEEEvvEEEEvNT_6ParamsE)
        .other          _ZN7cutlass13device_kernelINS_4gemm6kernel13GemmUniversalIN4cute5tupleIJiiiiEEENS1_10collective13CollectiveMmaINS1_40MainloopSm90TmaGmmaWarpSpecializedSparseILi8ENS5_IJNS4_1CILi1EEESB_SB_EEENS1_35KernelTmaWarpSpecializedCooperativeEEENS5_IJNSA_ILi128EEESF_SF_EEEaNS5_IJNS4_6LayoutINS5_IJiNS5_IJNSA_ILi2EEEiEEEiEEENS5_IJlNS5_IJSB_SI_EEElEEEEENSH_INS5_IJNS5_IJNSA_ILi64EEEiEEENS5_IJSF_iEEEiEEENS5_IJNS5_IJSF_NSA_ILi8192EEEEEENS5_IJSB_lEEElEEEEEEEEaNS5_IJlSB_lEEENS4_8TiledMMAINS4_8MMA_AtomIJNS4_4SM904GMMA6SPARSE28GMMA_64x128x64_S32S8S8_SS_TNILNS12_9SparseSelE0EEEEEENSH_INS5_IJSI_SB_SB_EEENS5_IJSB_NSA_ILi0EEES19_EEEEENS5_IJNS4_10UnderscoreES1C_S1C_EEEEENS4_13SM90_TMA_LOADENS4_14ComposedLayoutINS4_7SwizzleILi2ELi4ELi3EEENS4_25smem_sparse_ptr_flag_bitsILi2ELi8EEENSH_INS5_IJNS5_IJSB_NSA_ILi8EEEEEENS5_IJSI_SO_EEEEEENS5_IJNS5_IJS19_SF_EEESL_EEEEEEEvNS4_8identityES1F_NS1G_INS1H_ILi3ELi4ELi3EEENS4_18smem_ptr_flag_bitsILi8EEENSH_INS5_IJS1L_SF_EEENS5_IJSF_SB_EEEEEEEvS1T_EENS_8epilogue10collective6detail29Sm90TmaWarpSpecializedAdapterINS23_15DefaultEpilogueIiNS5_IJSB_llEEES27_NS22_6thread17LinearCombinationIiLi1EiiLNS28_9ScaleType4KindE0ELNS_15FloatRoundStyleE2EiEENS1_15EpilogueDefaultEEEEEvvEEEEvNT_6ParamsE,@"STO_CUDA_ENTRY STV_DEFAULT"
_ZN7cutlass13device_kernelINS_4gemm6kernel13GemmUniversalIN4cute5tupleIJiiiiEEENS1_10collective13CollectiveMmaINS1_40MainloopSm90TmaGmmaWarpSpecializedSparseILi8ENS5_IJNS4_1CILi1EEESB_SB_EEENS1_35KernelTmaWarpSpecializedCooperativeEEENS5_IJNSA_ILi128EEESF_SF_EEEaNS5_IJNS4_6LayoutINS5_IJiNS5_IJNSA_ILi2EEEiEEEiEEENS5_IJlNS5_IJSB_SI_EEElEEEEENSH_INS5_IJNS5_IJNSA_ILi64EEEiEEENS5_IJSF_iEEEiEEENS5_IJNS5_IJSF_NSA_ILi8192EEEEEENS5_IJSB_lEEElEEEEEEEEaNS5_IJlSB_lEEENS4_8TiledMMAINS4_8MMA_AtomIJNS4_4SM904GMMA6SPARSE28GMMA_64x128x64_S32S8S8_SS_TNILNS12_9SparseSelE0EEEEEENSH_INS5_IJSI_SB_SB_EEENS5_IJSB_NSA_ILi0EEES19_EEEEENS5_IJNS4_10UnderscoreES1C_S1C_EEEEENS4_13SM90_TMA_LOADENS4_14ComposedLayoutINS4_7SwizzleILi2ELi4ELi3EEENS4_25smem_sparse_ptr_flag_bitsILi2ELi8EEENSH_INS5_IJNS5_IJSB_NSA_ILi8EEEEEENS5_IJSI_SO_EEEEEENS5_IJNS5_IJS19_SF_EEESL_EEEEEEEvNS4_8identityES1F_NS1G_INS1H_ILi3ELi4ELi3EEENS4_18smem_ptr_flag_bitsILi8EEENSH_INS5_IJS1L_SF_EEENS5_IJSF_SB_EEEEEEEvS1T_EENS_8epilogue10collective6detail29Sm90TmaWarpSpecializedAdapterINS23_15DefaultEpilogueIiNS5_IJSB_llEEES27_NS22_6thread17LinearCombinationIiLi1EiiLNS28_9ScaleType4KindE0ELNS_15FloatRoundStyleE2EiEENS1_15EpilogueDefaultEEEEEvvEEEEvNT_6ParamsE:
[----:B------:R-:W-:Y:S01]  /*0000*/  LDC R1, c[0x0][0x28] ;  /* 0x00000a00ff017b82 */ /* 0x000fe20000000800 */
[----:B------:R-:W0:Y:S01]  /*0010*/  S2R R0, SR_TID.X ;  /* 0x0000000000007919 */ /* 0x000e220000002100 */
[----:B------:R-:W-:Y:S01]  /*0020*/  ELECT P0, URZ, PT ;  /* 0x00000000003f782f */ /* 0x000fe20003800000 */
[----:B------:R-:W-:Y:S01]  /*0030*/  BSSY B0, `(.L_x_0) ;  /* 0x0000012000007945 */ /* 0x000fe20003800000 */
[--C-:B0-----:R-:W-:Y:S02]  /*0040*/  SHF.R.U32.HI R2, RZ, 0x5, R0.reuse ;  /* 0x00000005ff027819 */ /* 0x101fe40000011600 */
[----:B------:R-:W-:-:S03]  /*0050*/  SHF.R.U32.HI R5, RZ, 0x7, R0 ;  /* 0x00000007ff057819 */ /* 0x000fc60000011600 */
[----:B------:R-:W0:Y:S04]  /*0060*/  SHFL.IDX PT, R6, R2, RZ, 0x1f ;  /* 0x00001fff02067589 */ /* 0x000e2800000e0000 */
[----:B------:R1:W2:Y:S01]  /*0070*/  SHFL.IDX PT, R4, R5, RZ, 0x1f ;  /* 0x00001fff05047589 */ /* 0x0002a200000e0000 */
[----:B0-----:R-:W-:-:S13]  /*0080*/  ISETP.NE.OR P0, PT, R6, RZ, !P0 ;  /* 0x000000ff0600720c */ /* 0x001fda0004705670 */
[----:B-12---:R-:W-:Y:S05]  /*0090*/  @P0 BRA `(.L_x_1) ;  /* 0x00000000002c0947 */ /* 0x006fea0003800000 */
[----:B------:R-:W-:Y:S02]  /*00a0*/  ULDC.64 UR4, c[0x0][0x198] ;  /* 0x0000660000047ab9 */ /* 0x000fe40000000a00 */
[----:B------:R-:W-:Y:S02]  /*00b0*/  UIADD3 UR6, UP0, UR4, 0xf0, URZ ;  /* 0x000000f004067890 */ /* 0x000fe4000ff1e03f */
[----:B------:R-:W-:Y:S02]  /*00c0*/  UIADD3 UR8, UP1, UR4, 0x1f0, URZ ;  /* 0x000001f004087890 */ /* 0x000fe4000ff3e03f */
[----:B------:R-:W-:Y:S02]  /*00d0*/  UIADD3 UR4, UP2, UR4, 0x2f0, URZ ;  /* 0x000002f004047890 */ /* 0x000fe4000ff5e03f */
[----:B------:R-:W-:Y:S02]  /*00e0*/  UIADD3.X UR7, URZ, UR5, URZ, UP0, !UPT ;  /* 0x000000053f077290 */ /* 0x000fe400087fe43f */
[----:B------:R-:W-:-:S02]  /*00f0*/  UIADD3.X UR9, URZ, UR5, URZ, UP1, !UPT ;  /* 0x000000053f097290 */ /* 0x000fc40008ffe43f */
[----:B------:R-:W-:-:S05]  /*0100*/  UIADD3.X UR5, URZ, UR5, URZ, UP2, !UPT ;  /* 0x000000053f057290 */ /* 0x000fca00097fe43f */
[----:B------:R0:W-:Y:S02]  /*0110*/  UTMACCTL.PF [UR6] ;  /* 0x00000000060079b9 */ /* 0x0001e40008040000 */
[----:B------:R0:W-:Y:S02]  /*0120*/  UTMACCTL.PF [UR8] ;  /* 0x00000000080079b9 */ /* 0x0001e40008040000 */
[----:B------:R0:W-:Y:S02]  /*0130*/  UTMACCTL.PF [UR4] ;  /* 0x00000000040079b9 */ /* 0x0001e40008040000 */
[----:B0-----:R-:W-:Y:S01]  /*0140*/  NOP ;  /* 0x0000000000007918 */ /* 0x001fe20000000000 */
.L_x_1:
[----:B------:R-:W-:Y:S05]  /*0150*/  BSYNC B0 ;  /* 0x0000000000007941 */ /* 0x000fea0003800000 */
.L_x_0:
[----:B------:R-:W0:Y:S02]  /*0160*/  SHFL.IDX PT, R3, R2, RZ, 0x1f ;  /* 0x00001fff02037589 */ /* 0x000e2400000e0000 */
[----:B0-----:R-:W-:-:S13]  /*0170*/  ISETP.NE.AND P0, PT, R3, RZ, PT ;  /* 0x000000ff0300720c */ /* 0x001fda0003f05270 */
[----:B------:R-:W-:Y:S05]  /*0180*/  @P0 BRA `(.L_x_2) ;  /* 0x0000000000840947 */ /* 0x000fea0003800000 */
[----:B------:R-:W-:Y:S01]  /*0190*/  ELECT P0, URZ, PT ;  /* 0x00000000003f782f */ /* 0x000fe20003800000 */
[----:B------:R-:W-:-:S12]  /*01a0*/  BSSY B0, `(.L_x_2) ;  /* 0x000001f000007945 */ /* 0x000fd80003800000 */
[----:B------:R-:W-:Y:S05]  /*01b0*/  @!P0 BRA `(.L_x_3) ;  /* 0x0000000000748947 */ /* 0x000fea0003800000 */
[----:B------:R-:W0:Y:S01]  /*01c0*/  S2UR UR8, SR_CgaCtaId ;  /* 0x00000000000879c3 */ /* 0x000e220000008800 */
[----:B------:R-:W-:Y:S01]  /*01d0*/  UMOV UR4, 0x400 ;  /* 0x0000040000047882 */ /* 0x000fe20000000000 */
[----:B------:R-:W-:Y:S01]  /*01e0*/  UMOV UR5, 0x1 ;  /* 0x0000000100057882 */ /* 0x000fe20000000000 */
[----:B------:R-:W-:Y:S02]  /*01f0*/  UMOV UR6, 0x100 ;  /* 0x0000010000067882 */ /* 0x000fe40000000000 */
[----:B------:R-:W-:-:S04]  /*0200*/  UIADD3 UR6, -UR6, 0x100000, URZ ;  /* 0x0010000006067890 */ /* 0x000fc8000fffe13f */
[----:B------:R-:W-:Y:S02]  /*0210*/  USHF.L.U32 UR7, UR6, 0xb, URZ ;  /* 0x0000000b06077899 */ /* 0x000fe4000800063f */
[----:B------:R-:W-:Y:S02]  /*0220*/  USHF.L.U32 UR6, UR6, 0x1, URZ ;  /* 0x0000000106067899 */ /* 0x000fe4000800063f */
[----:B0-----:R-:W-:Y:S02]  /*0230*/  ULEA UR8, UR8, UR4, 0x18 ;  /* 0x0000000408087291 */ /* 0x001fe4000f8ec03f */
[----:B------:R-:W-:-:S04]  /*0240*/  UIADD3 UR4, -UR5, 0x100000, URZ ;  /* 0x0010000005047890 */ /* 0x000fc8000fffe13f */
[----:B------:R-:W-:Y:S02]  /*0250*/  USHF.L.U32 UR5, UR4, 0xb, URZ ;  /* 0x0000000b04057899 */ /* 0x000fe4000800063f */
[----:B------:R-:W-:Y:S01]  /*0260*/  USHF.L.U32 UR4, UR4, 0x1, URZ ;  /* 0x0000000104047899 */ /* 0x000fe2000800063f */
[----:B------:R-:W0:Y:S11]  /*0270*/  FENCE.VIEW.ASYNC.S ;  /* 0x00000000000073c6 */ /* 0x000e360000000000 */
[----:B0-----:R0:W1:Y:S01]  /*0280*/  SYNCS.EXCH.64 URZ, [UR8], UR4 ;  /* 0x00000004083f75b2 */ /* 0x0010620008000100 */
[----:B------:R0:W2:Y:S01]  /*0290*/  SYNCS.EXCH.64 URZ, [UR8+0x40], UR6 ;  /* 0x00004006083f75b2 */ /* 0x0000a20008000100 */
[----:B------:R0:W3:Y:S01]  /*02a0*/  SYNCS.EXCH.64 URZ, [UR8+0x8], UR4 ;  /* 0x00000804083f75b2 */ /* 0x0000e20008000100 */
[----:B------:R0:W4:Y:S01]  /*02b0*/  SYNCS.EXCH.64 URZ, [UR8+0x48], UR6 ;  /* 0x00004806083f75b2 */ /* 0x0001220008000100 */
[----:B------:R0:W0:Y:S01]  /*02c0*/  SYNCS.EXCH.64 URZ, [UR8+0x10], UR4 ;  /* 0x00001004083f75b2 */ /* 0x0000220008000100 */
        /* <DEDUP_REMOVED lines=11> */
[----:B------:R-:W-:Y:S01]  /*0380*/  NOP ;  /* 0x0000000000007918 */ /* 0x000fe20000000000 */
.L_x_3:
[----:B0-----:R-:W-:Y:S05]  /*0390*/  BSYNC B0 ;  /* 0x0000000000007941 */ /* 0x001fea0003800000 */
.L_x_2:
[----:B------:R-:W0:Y:S01]  /*03a0*/  SHFL.IDX PT, R2, R2, RZ, 0x1f ;  /* 0x00001fff02027589 */ /* 0x000e2200000e0000 */
[----:B------:R-:W5:Y:S01]  /*03b0*/  LDC R3, c[0x0][0x75c] ;  /* 0x0001d700ff037b82 */ /* 0x000f620000000800 */
[----:B------:R-:W-:Y:S02]  /*03c0*/  ELECT P0, URZ, PT ;  /* 0x00000000003f782f */ /* 0x000fe40003800000 */
[C---:B------:R-:W-:Y:S01]  /*03d0*/  ISETP.NE.AND P2, PT, R4.reuse, RZ, PT ;  /* 0x000000ff0400720c */ /* 0x040fe20003f45270 */
[----:B------:R-:W1:Y:S01]  /*03e0*/  S2R R7, SR_CTAID.Y ;  /* 0x0000000000077919 */ /* 0x000e620000002600 */
[----:B------:R-:W-:Y:S01]  /*03f0*/  UMOV UR4, 0x20 ;  /* 0x0000002000047882 */ /* 0x000fe20000000000 */
[----:B------:R-:W-:Y:S01]  /*0400*/  VIADD R12, R4, 0xffffffff ;  /* 0xffffffff040c7836 */ /* 0x000fe20000000000 */
[----:B------:R-:W-:Y:S01]  /*0410*/  NOP ;  /* 0x0000000000007918 */ /* 0x000fe20000000000 */
[----:B------:R-:W2:Y:S01]  /*0420*/  S2R R8, SR_CTAID.X ;  /* 0x0000000000087919 */ /* 0x000ea20000002500 */
[----:B------:R-:W-:-:S02]  /*0430*/  NOP ;  /* 0x0000000000007918 */ /* 0x000fc40000000000 */
[----:B------:R-:W-:Y:S02]  /*0440*/  ISETP.GE.U32.AND P1, PT, R12, 0x2, PT ;  /* 0x000000020c00780c */ /* 0x000fe40003f26070 */
[----:B0-----:R-:W-:Y:S02]  /*0450*/  ISETP.NE.OR P0, PT, R2, RZ, !P0 ;  /* 0x000000ff0200720c */ /* 0x001fe40004705670 */
[----:B-----5:R-:W-:Y:S02]  /*0460*/  ISETP.NE.AND P3, PT, R3, 0x1, PT ;  /* 0x000000010300780c */ /* 0x020fe40003f65270 */
[----:B------:R-:W-:-:S04]  /*0470*/  SHF.R.S32.HI R3, RZ, 0x1f, R6 ;  /* 0x0000001fff037819 */ /* 0x000fc80000011406 */
[----:B------:R-:W-:-:S04]  /*0480*/  LEA.HI R3, R3, R6, RZ, 0x2 ;  /* 0x0000000603037211 */ /* 0x000fc800078f10ff */
[----:B------:R-:W-:Y:S01]  /*0490*/  LOP3.LUT R3, R3, 0xfffffffc, RZ, 0xc0, !PT ;  /* 0xfffffffc03037812 */ /* 0x000fe200078ec0ff */
[----:B------:R-:W-:Y:S01]  /*04a0*/  VOTEU.ALL UP0, P0 ;  /* 0x00000000003f7886 */ /* 0x000fe20000000000 */
[----:B------:R-:W-:Y:S01]  /*04b0*/  VOTEU.ALL UP1, P0 ;  /* 0x00000000003f7886 */ /* 0x000fe20000020000 */
[----:B------:R-:W2:Y:S01]  /*04c0*/  @P3 LDC R9, c[0x0][0x10] ;  /* 0x00000400ff093b82 */ /* 0x000ea20000000800 */
[----:B-1----:R-:W-:Y:S02]  /*04d0*/  @P3 IMAD.MOV.U32 R2, RZ, RZ, R7 ;  /* 0x000000ffff023224 */ /* 0x002fe400078e0007 */
[----:B------:R-:W-:Y:S01]  /*04e0*/  IMAD.IADD R6, R6, 0x1, -R3 ;  /* 0x0000000106067824 */ /* 0x000fe200078e0a03 */
[----:B------:R-:W-:Y:S01]  /*04f0*/  @!UP0 UMOV UR6, 0x400 ;  /* 0x0000040000068882 */ /* 0x000fe20000000000 */
[----:B------:R-:W-:-:S04]  /*0500*/  @!UP0 UIADD3 UR4, -UR4, 0x100000, URZ ;  /* 0x0010000004048890 */ /* 0x000fc8000fffe13f */
[----:B------:R-:W-:Y:S02]  /*0510*/  @!UP0 USHF.L.U32 UR5, UR4, 0xb, URZ ;  /* 0x0000000b04058899 */ /* 0x000fe4000800063f */
[----:B------:R-:W-:Y:S01]  /*0520*/  @!UP0 USHF.L.U32 UR4, UR4, 0x1, URZ ;  /* 0x0000000104048899 */ /* 0x000fe2000800063f */
[----:B------:R-:W-:Y:S01]  /*0530*/  @P3 IMAD.MOV.U32 R3, RZ, RZ, RZ ;  /* 0x000000ffff033224 */ /* 0x000fe200078e00ff */
[----:B------:R-:W0:Y:S01]  /*0540*/  @!UP0 S2UR UR7, SR_CgaCtaId ;  /* 0x00000000000789c3 */ /* 0x000e220000008800 */
[----:B------:R-:W-:-:S07]  /*0550*/  @P3 IMAD.MOV.U32 R13, RZ, RZ, RZ ;  /* 0x000000ffff0d3224 */ /* 0x000fce00078e00ff */
[----:B------:R-:W1:Y:S01]  /*0560*/  @!P3 LDC R10, c[0x0][0xc] ;  /* 0x00000300ff0abb82 */ /* 0x000e620000000800 */
[----:B--2---:R-:W-:-:S04]  /*0570*/  @P3 IMAD.WIDE.U32 R2, R8, R9, R2 ;  /* 0x0000000908023225 */ /* 0x004fc800078e0002 */
[----:B------:R-:W-:Y:S02]  /*0580*/  IMAD.MOV.U32 R9, RZ, RZ, RZ ;  /* 0x000000ffff097224 */ /* 0x000fe400078e00ff */
[----:B------:R-:W-:Y:S01]  /*0590*/  @P3 IMAD.IADD R3, R3, 0x1, R13 ;  /* 0x0000000103033824 */ /* 0x000fe200078e020d */
[----:B0-----:R-:W-:Y:S01]  /*05a0*/  @!UP0 ULEA UR6, UR7, UR6, 0x18 ;  /* 0x0000000607068291 */ /* 0x001fe2000f8ec03f */
[----:B------:R-:W-:Y:S01]  /*05b0*/  VOTEU.ALL UP0, P0 ;  /* 0x00000000003f7886 */ /* 0x000fe20000000000 */
[----:B------:R-:W-:-:S04]  /*05c0*/  ISETP.NE.AND P0, PT, R6, 0x3, PT ;  /* 0x000000030600780c */ /* 0x000fc80003f05270 */
[----:B------:R-:W-:Y:S01]  /*05d0*/  ISETP.EQ.OR P0, PT, R6, RZ, !P0 ;  /* 0x000000ff0600720c */ /* 0x000fe20004702670 */
[----:B-1----:R-:W-:-:S03]  /*05e0*/  @!P3 IMAD.WIDE.U32 R10, R10, R7, R8 ;  /* 0x000000070a0ab225 */ /* 0x002fc600078e0008 */
[----:B------:R-:W-:Y:S01]  /*05f0*/  ISETP.EQ.AND P0, PT, R4, RZ, P0 ;  /* 0x000000ff0400720c */ /* 0x000fe20000702270 */
[----:B------:R-:W0:Y:S02]  /*0600*/  FENCE.VIEW.ASYNC.S ;  /* 0x00000000000073c6 */ /* 0x000e240000000000 */
[----:B0-----:R0:W3:Y:S01]  /*0610*/  @!UP0 SYNCS.EXCH.64 URZ, [UR6+0x90], UR4 ;  /* 0x00009004063f85b2 */ /* 0x0010e20008000100 */
[----:B------:R-:W-:Y:S01]  /*0620*/  @!P3 IMAD.MOV.U32 R2, RZ, RZ, R10 ;  /* 0x000000ffff02b224 */ /* 0x000fe200078e000a */
[----:B------:R-:W-:Y:S01]  /*0630*/  SEL R4, RZ, 0x1, !P0 ;  /* 0x00000001ff047807 */ /* 0x000fe20004000000 */
[----:B------:R-:W-:-:S03]  /*0640*/  @!P3 IMAD.MOV.U32 R3, RZ, RZ, R11 ;  /* 0x000000ffff03b224 */ /* 0x000fc600078e000b */
[----:B------:R-:W-:Y:S01]  /*0650*/  SEL R4, R4, 0x2, P1 ;  /* 0x0000000204047807 */ /* 0x000fe20000800000 */
[----:B------:R0:W3:Y:S01]  /*0660*/  @!UP1 SYNCS.EXCH.64 URZ, [UR6+0x98], UR4 ;  /* 0x00009804063f95b2 */ /* 0x0000e20008000100 */
[----:B------:R-:W-:Y:S01]  /*0670*/  NOP ;  /* 0x0000000000007918 */ /* 0x000fe20000000000 */
[----:B---34-:R-:W-:Y:S06]  /*0680*/  BAR.SYNC.DEFER_BLOCKING 0x0 ;  /* 0x0000000000007b1d */ /* 0x018fec0000010000 */
[----:B------:R-:W-:Y:S05]  /*0690*/  @!P2 BRA `(.L_x_4) ;  /* 0x000000640028a947 */ /* 0x000fea0003800000 */
[----:B------:R-:W-:-:S13]  /*06a0*/  ISETP.GT.U32.AND P0, PT, R12, 0x1, PT ;  /* 0x000000010c00780c */ /* 0x000fda0003f04070 */
[----:B0-----:R-:W-:Y:S05]  /*06b0*/  @P0 EXIT ;  /* 0x000000000000094d */ /* 0x001fea0003800000 */
[----:B------:R-:W-:Y:S01]  /*06c0*/  ULDC.64 UR4, c[0x0][0x750] ;  /* 0x0001d40000047ab9 */ /* 0x000fe20000000a00 */
[----:B------:R-:W-:Y:S01]  /*06d0*/  PRMT R11, RZ, 0x7610, R11 ;  /* 0x00007610ff0b7816 */ /* 0x000fe2000000000b */
[----:B------:R-:W-:Y:S01]  /*06e0*/  IMAD.MOV.U32 R12, RZ, RZ, -0x1 ;  /* 0xffffffffff0c7424 */ /* 0x000fe200078e00ff */
[----:B------:R-:W-:Y:S01]  /*06f0*/  ISETP.GE.U32.AND P0, PT, R2, UR4, PT ;  /* 0x0000000402007c0c */ /* 0x000fe2000bf06070 */
[----:B------:R-:W-:Y:S02]  /*0700*/  IMAD.MOV.U32 R16, RZ, RZ, -0x1 ;  /* 0xffffffffff107424 */ /* 0x000fe400078e00ff */
[----:B------:R-:W-:Y:S01]  /*0710*/  IMAD.MOV.U32 R10, RZ, RZ, -0x1 ;  /* 0xffffffffff0a7424 */ /* 0x000fe200078e00ff */
[----:B------:R-:W-:-:S13]  /*0720*/  ISETP.GE.U32.AND.EX P0, PT, R3, UR5, PT, P0 ;  /* 0x0000000503007c0c */ /* 0x000fda000bf06100 */
[----:B------:R-:W-:Y:S05]  /*0730*/  @P0 BRA `(.L_x_5) ;  /* 0x0000000400580947 */ /* 0x000fea0003800000 */
[----:B------:R-:W0:Y:S01]  /*0740*/  LDC.64 R18, c[0x0][0x728] ;  /* 0x0001ca00ff127b82 */ /* 0x000e220000000a00 */
[----:B------:R-:W-:Y:S02]  /*0750*/  IMAD.MOV.U32 R10, RZ, RZ, R2 ;  /* 0x000000ffff0a7224 */ /* 0x000fe400078e0002 */
[----:B------:R-:W-:-:S05]  /*0760*/  IMAD.MOV.U32 R11, RZ, RZ, R3 ;  /* 0x000000ffff0b7224 */ /* 0x000fca00078e0003 */
[----:B------:R-:W1:Y:S08]  /*0770*/  LDC R6, c[0x0][0x730] ;  /* 0x0001cc00ff067b82 */ /* 0x000e700000000800 */
[----:B------:R-:W2:Y:S01]  /*0780*/  LDC.64 R20, c[0x0][0x720] ;  /* 0x0001c800ff147b82 */ /* 0x000ea20000000a00 */
[----:B0-----:R-:W-:-:S04]  /*0790*/  ISETP.NE.U32.AND P0, PT, R18, RZ, PT ;  /* 0x000000ff1200720c */ /* 0x001fc80003f05070 */
[----:B------:R-:W-:-:S13]  /*07a0*/  ISETP.NE.AND.EX P0, PT, R19, RZ, PT, P0 ;  /* 0x000000ff1300720c */ /* 0x000fda0003f05300 */
[----:B-12---:R-:W-:Y:S05]  /*07b0*/  @!P0 BRA `(.L_x_6) ;  /* 0x0000000000288947 */ /* 0x006fea0003800000 */
[----:B------:R-:W0:Y:S02]  /*07c0*/  LDC R15, c[0x0][0x734] ;  /* 0x0001cd00ff0f7b82 */ /* 0x000e240000000800 */
[----:B0-----:R-:W-:-:S05]  /*07d0*/  IADD3 R15, P0, R2, R15, RZ ;  /* 0x0000000f020f7210 */ /* 0x001fca0007f1e0ff */
[----:B------:R-:W-:-:S04]  /*07e0*/  IMAD.X R17, RZ, RZ, R3, P0 ;  /* 0x000000ffff117224 */ /* 0x000fc800000e0603 */
[----:B------:R-:W-:-:S04]  /*07f0*/  IMAD.WIDE.U32 R10, R17, R18, RZ ;  /* 0x00000012110a7225 */ /* 0x000fc800078e00ff */
[----:B------:R-:W-:-:S04]  /*0800*/  IMAD.WIDE.U32 R12, P0, R15, R19, R10 ;  /* 0x000000130f0c7225 */ /* 0x000fc8000780000a */
[----:B------:R-:W-:-:S04]  /*0810*/  IMAD.WIDE.U32 R10, R15, R18, RZ ;  /* 0x000000120f0a7225 */ /* 0x000fc800078e00ff */
[----:B------:R-:W-:Y:S01]  /*0820*/  IMAD.X R15, RZ, RZ, RZ, P0 ;  /* 0x000000ffff0f7224 */ /* 0x000fe200000e06ff */
[----:B------:R-:W-:Y:S01]  /*0830*/  IADD3 RZ, P0, R11, R12, RZ ;  /* 0x0000000c0bff7210 */ /* 0x000fe20007f1e0ff */
[----:B------:R-:W-:-:S04]  /*0840*/  IMAD.MOV.U32 R14, RZ, RZ, R13 ;  /* 0x000000ffff0e7224 */ /* 0x000fc800078e000d */
[----:B------:R-:W-:-:S08]  /*0850*/  IMAD.WIDE.U32.X R10, R17, R19, R14, P0 ;  /* 0x00000013110a7225 */ /* 0x000fd000000e040e */
.L_x_6:
[-CC-:B------:R-:W-:Y:S01]  /*0860*/  SHF.R.U64 R25, R10, R6.reuse, R11.reuse ;  /* 0x000000060a197219 */ /* 0x180fe2000000120b */
[----:B------:R-:W0:Y:S01]  /*0870*/  LDC R14, c[0x0][0x718] ;  /* 0x0001c600ff0e7b82 */ /* 0x000e220000000800 */
[----:B------:R-:W-:Y:S01]  /*0880*/  SHF.R.U32.HI R9, RZ, R6, R11 ;  /* 0x00000006ff097219 */ /* 0x000fe2000001160b */
[----:B------:R-:W-:Y:S01]  /*0890*/  ULDC UR4, c[0x0][0x150] ;  /* 0x0000540000047ab9 */ /* 0x000fe20000000800 */
[----:B------:R-:W-:Y:S02]  /*08a0*/  IADD3 R13, P0, RZ, -R25, RZ ;  /* 0x80000019ff0d7210 */ /* 0x000fe40007f1e0ff */
[----:B------:R-:W-:-:S03]  /*08b0*/  I2FP.F32.U32 R6, R8 ;  /* 0x0000000800067245 */ /* 0x000fc60000201000 */
[----:B------:R-:W1:Y:S01]  /*08c0*/  LDC.64 R26, c[0x0][0x740] ;  /* 0x0001d000ff1a7b82 */ /* 0x000e620000000a00 */
[----:B------:R-:W-:Y:S02]  /*08d0*/  IMAD.X R15, RZ, RZ, ~R9, P0 ;  /* 0x000000ffff0f7224 */ /* 0x000fe400000e0e09 */
[----:B------:R-:W-:Y:S01]  /*08e0*/  FMUL R6, R6, UR4 ;  /* 0x0000000406067c20 */ /* 0x000fe20008400000 */
[----:B------:R-:W-:Y:S01]  /*08f0*/  IMAD.WIDE.U32 R10, R13, R20, R2 ;  /* 0x000000140d0a7225 */ /* 0x000fe200078e0002 */
[----:B------:R-:W-:-:S03]  /*0900*/  ULDC UR4, c[0x0][0x154] ;  /* 0x0000550000047ab9 */ /* 0x000fc60000000800 */
[----:B------:R-:W-:Y:S01]  /*0910*/  IMAD R12, R15, R20, RZ ;  /* 0x000000140f0c7224 */ /* 0x000fe200078e02ff */
[----:B------:R-:W2:Y:S01]  /*0920*/  LDC R9, c[0x0][0x144] ;  /* 0x00005100ff097b82 */ /* 0x000ea20000000800 */
[----:B------:R-:W3:Y:S02]  /*0930*/  F2I.U32.TRUNC.NTZ R6, R6 ;  /* 0x0000000600067305 */ /* 0x000ee4000020f000 */
[----:B------:R-:W-:-:S04]  /*0940*/  IMAD R13, R13, R21, R12 ;  /* 0x000000150d0d7224 */ /* 0x000fc800078e020c */
[----:B------:R-:W-:Y:S01]  /*0950*/  IMAD.IADD R11, R11, 0x1, R13 ;  /* 0x000000010b0b7824 */ /* 0x000fe200078e020d */
[----:B------:R-:W4:Y:S01]  /*0960*/  LDC R16, c[0x0][0x708] ;  /* 0x0001c200ff107b82 */ /* 0x000f220000000800 */
[----:B------:R-:W-:-:S03]  /*0970*/  IMAD.MOV.U32 R13, RZ, RZ, -0x1 ;  /* 0xffffffffff0d7424 */ /* 0x000fc600078e00ff */
[-CC-:B0-----:R-:W-:Y:S02]  /*0980*/  SHF.R.U64 R20, R10, R14.reuse, R11.reuse ;  /* 0x0000000e0a147219 */ /* 0x181fe4000000120b */
[----:B------:R-:W-:Y:S02]  /*0990*/  I2FP.F32.U32 R10, R7 ;  /* 0x00000007000a7245 */ /* 0x000fe40000201000 */
[----:B------:R-:W0:Y:S01]  /*09a0*/  LDC R24, c[0x0][0x758] ;  /* 0x0001d600ff187b82 */ /* 0x000e220000000800 */
[----:B-1----:R-:W-:Y:S01]  /*09b0*/  ISETP.NE.U32.AND P0, PT, R26, RZ, PT ;  /* 0x000000ff1a00720c */ /* 0x002fe20003f05070 */
[----:B---3--:R-:W-:Y:S01]  /*09c0*/  IMAD.MOV R12, RZ, RZ, -R6 ;  /* 0x000000ffff0c7224 */ /* 0x008fe200078e0a06 */
[----:B------:R-:W-:Y:S01]  /*09d0*/  SHF.R.U32.HI R11, RZ, R14, R11 ;  /* 0x0000000eff0b7219 */ /* 0x000fe2000001160b */
[----:B------:R-:W-:Y:S01]  /*09e0*/  FMUL R10, R10, UR4 ;  /* 0x000000040a0a7c20 */ /* 0x000fe20008400000 */
[----:B------:R-:W-:-:S03]  /*09f0*/  ISETP.NE.AND.EX P0, PT, R27, RZ, PT, P0 ;  /* 0x000000ff1b00720c */ /* 0x000fc60003f05300 */
[----:B------:R-:W1:Y:S01]  /*0a00*/  LDC R18, c[0x0][0x148] ;  /* 0x00005200ff127b82 */ /* 0x000e620000000800 */
[----:B--2---:R-:W-:-:S07]  /*0a10*/  IMAD R6, R9, R12, R8 ;  /* 0x0000000c09067224 */ /* 0x004fce00078e0208 */
[----:B------:R-:W2:Y:S01]  /*0a20*/  LDC R22, c[0x0][0x700] ;  /* 0x0001c000ff167b82 */ /* 0x000ea20000000800 */
[-CC-:B----4-:R-:W-:Y:S02]  /*0a30*/  SHF.R.U64 R28, R20, R16.reuse, R11.reuse ;  /* 0x00000010141c7219 */ /* 0x190fe4000000120b */
[----:B------:R-:W-:Y:S01]  /*0a40*/  SHF.R.U32.HI R9, RZ, R16, R11 ;  /* 0x00000010ff097219 */ /* 0x000fe2000001160b */
[----:B------:R-:W-:Y:S01]  /*0a50*/  IMAD.MOV.U32 R11, RZ, RZ, 0x1 ;  /* 0x00000001ff0b7424 */ /* 0x000fe200078e00ff */
[----:B------:R3:W4:Y:S03]  /*0a60*/  F2I.U32.TRUNC.NTZ R16, R10 ;  /* 0x0000000a00107305 */ /* 0x000726000020f000 */
[----:B------:R-:W1:Y:S01]  /*0a70*/  LDC R19, c[0x0][0x748] ;  /* 0x0001d200ff137b82 */ /* 0x000e620000000800 */
[-C--:B0-----:R-:W-:Y:S02]  /*0a80*/  SHF.L.U32 R8, R13, R24.reuse, RZ ;  /* 0x000000180d087219 */ /* 0x081fe400000006ff */
[----:B------:R-:W-:-:S02]  /*0a90*/  SHF.R.U64 R30, R28, R24, R9 ;  /* 0x000000181c1e7219 */ /* 0x000fc40000001209 */
[----:B------:R-:W-:Y:S02]  /*0aa0*/  LOP3.LUT R15, RZ, R8, RZ, 0x33, !PT ;  /* 0x00000008ff0f7212 */ /* 0x000fe400078e33ff */
[-C--:B------:R-:W-:Y:S01]  /*0ab0*/  SHF.R.U32.HI R9, RZ, R24.reuse, R9 ;  /* 0x00000018ff097219 */ /* 0x080fe20000011609 */
[----:B------:R-:W0:Y:S01]  /*0ac0*/  LDC R21, c[0x0][0x738] ;  /* 0x0001ce00ff157b82 */ /* 0x000e220000000800 */
[----:B------:R-:W-:Y:S01]  /*0ad0*/  SHF.L.U32 R14, R11, R24, RZ ;  /* 0x000000180b0e7219 */ /* 0x000fe200000006ff */
[----:B------:R-:W-:-:S06]  /*0ae0*/  IMAD.MOV.U32 R8, RZ, RZ, R30 ;  /* 0x000000ffff087224 */ /* 0x000fcc00078e001e */
[----:B------:R-:W0:Y:S01]  /*0af0*/  LDC R23, c[0x0][0x710] ;  /* 0x0001c400ff177b82 */ /* 0x000e220000000800 */
[----:B---34-:R-:W-:Y:S05]  /*0b00*/  @!P0 BRA `(.L_x_7) ;  /* 0x0000000000288947 */ /* 0x018fea0003800000 */
[----:B------:R-:W3:Y:S02]  /*0b10*/  LDC R13, c[0x0][0x74c] ;  /* 0x0001d300ff0d7b82 */ /* 0x000ee40000000800 */
[----:B---3--:R-:W-:-:S05]  /*0b20*/  IADD3 R13, P0, R30, R13, RZ ;  /* 0x0000000d1e0d7210 */ /* 0x008fca0007f1e0ff */
        /* <DEDUP_REMOVED lines=8> */
.L_x_7:
[----:B-1----:R-:W-:Y:S01]  /*0bb0*/  SHF.R.U64 R8, R8, R19, R9 ;  /* 0x0000001308087219 */ /* 0x002fe20000001209 */
[----:B--2---:R-:W-:Y:S01]  /*0bc0*/  VIADD R9, R22, 0xffffffff ;  /* 0xffffffff16097836 */ /* 0x004fe20000000000 */
[----:B------:R-:W-:Y:S01]  /*0bd0*/  LOP3.LUT R15, R28, R15, RZ, 0xc0, !PT ;  /* 0x0000000f1c0f7212 */ /* 0x000fe200078ec0ff */
[----:B------:R-:W-:Y:S02]  /*0be0*/  IMAD.MOV R16, RZ, RZ, -R16 ;  /* 0x000000ffff107224 */ /* 0x000fe400078e0a10 */
[----:B------:R-:W-:Y:S01]  /*0bf0*/  IMAD.MOV R10, RZ, RZ, -R8 ;  /* 0x000000ffff0a7224 */ /* 0x000fe200078e0a08 */
[----:B------:R-:W-:Y:S01]  /*0c00*/  LOP3.LUT R9, R20, R9, RZ, 0xc0, !PT ;  /* 0x0000000914097212 */ /* 0x000fe200078ec0ff */
[----:B------:R-:W-:Y:S02]  /*0c10*/  @P3 IMAD R6, R18, R16, R7 ;  /* 0x0000001012063224 */ /* 0x000fe400078e0207 */
[----:B------:R-:W-:Y:S02]  /*0c20*/  IMAD R15, R14, R8, R15 ;  /* 0x000000080e0f7224 */ /* 0x000fe400078e020f */
[----:B0-----:R-:W-:-:S02]  /*0c30*/  IMAD R7, R10, R21, R30 ;  /* 0x000000150a077224 */ /* 0x001fc400078e021e */
[----:B------:R-:W-:Y:S02]  /*0c40*/  IMAD R6, R15, R23, R6 ;  /* 0x000000170f067224 */ /* 0x000fe400078e0206 */
[----:B------:R-:W-:Y:S02]  /*0c50*/  IMAD R7, R7, R22, R9 ;  /* 0x0000001607077224 */ /* 0x000fe400078e0209 */
[----:B------:R-:W-:Y:S02]  /*0c60*/  IMAD.MOV.U32 R11, RZ, RZ, 0x1 ;  /* 0x00000001ff0b7424 */ /* 0x000fe400078e00ff */
[----:B------:R-:W-:Y:S01]  /*0c70*/  IMAD.MOV.U32 R10, RZ, RZ, R25 ;  /* 0x000000ffff0a7224 */ /* 0x000fe200078e0019 */
[----:B------:R-:W-:Y:S02]  /*0c80*/  SEL R16, R7, R6, !P3 ;  /* 0x0000000607107207 */ /* 0x000fe40005800000 */
[----:B------:R-:W-:-:S07]  /*0c90*/  SEL R12, R6, R7, !P3 ;  /* 0x00000007060c7207 */ /* 0x000fce0005800000 */
.L_x_5:
[----:B------:R-:W-:-:S08]  /*0ca0*/  NOP ;  /* 0x0000000000007918 */ /* 0x000fd00000000000 */
[----:B------:R-:W0:Y:S02]  /*0cb0*/  USETMAXREG.TRY_ALLOC.CTAPOOL UP0, 0xe8 ;  /* 0x000000e8000079c8 */ /* 0x000e240008000600 */
[----:B0-----:R-:W-:-:S13]  /*0cc0*/  PLOP3.LUT P0, PT, PT, PT, UP0, 0x80, 0x0 ;  /* 0x000000000000781c */ /* 0x001fda0003f0f008 */
[----:B------:R-:W-:Y:S05]  /*0cd0*/  @!P0 BRA `(.L_x_5) ;  /* 0xfffffffc00f08947 */ /* 0x000fea000383ffff */
[----:B------:R-:W-:Y:S01]  /*0ce0*/  ULDC.64 UR4, c[0x0][0x698] ;  /* 0x0001a60000047ab9 */ /* 0x000fe20000000a00 */
[----:B------:R-:W-:Y:S01]  /*0cf0*/  ULDC.64 UR14, c[0x0][0x208] ;  /* 0x00008200000e7ab9 */ /* 0x000fe20000000a00 */
[----:B------:R-:W-:-:S04]  /*0d00*/  ISETP.NE.U32.AND P0, PT, RZ, UR4, PT ;  /* 0x00000004ff007c0c */ /* 0x000fc8000bf05070 */
[----:B------:R-:W-:-:S13]  /*0d10*/  ISETP.NE.AND.EX P0, PT, RZ, UR5, PT, P0 ;  /* 0x00000005ff007c0c */ /* 0x000fda000bf05300 */
[----:B------:R-:W-:Y:S05]  /*0d20*/  @!P0 BRA `(.L_x_8) ;  /* 0x00000000001c8947 */ /* 0x000fea0003800000 */
[----:B------:R-:W0:Y:S02]  /*0d30*/  LDC.64 R6, c[0x0][0x698] ;  /* 0x0001a600ff067b82 */ /* 0x000e240000000a00 */
[----:B0-----:R-:W2:Y:S02]  /*0d40*/  LDG.E.64 R6, desc[UR14][R6.64] ;  /* 0x0000000e06067981 */ /* 0x001ea4000c1e1b00 */
[----:B--2---:R-:W-:-:S04]  /*0d50*/  ISETP.NE.U32.AND P0, PT, R6, RZ, PT ;  /* 0x000000ff0600720c */ /* 0x004fc80003f05070 */
[----:B------:R-:W-:-:S13]  /*0d60*/  ISETP.NE.AND.EX P0, PT, R7, RZ, PT, P0 ;  /* 0x000000ff0700720c */ /* 0x000fda0003f05300 */
[----:B------:R-:W-:Y:S05]  /*0d70*/  @!P0 BRA `(.L_x_8) ;  /* 0x0000000000088947 */ /* 0x000fea0003800000 */
[----:B------:R0:W5:Y:S01]  /*0d80*/  LD.E R6, desc[UR14][R6.64] ;  /* 0x0000000e06067980 */ /* 0x000162000c101900 */
[----:B------:R-:W-:Y:S05]  /*0d90*/  BRA `(.L_x_9) ;  /* 0x0000000000207947 */ /* 0x000fea0003800000 */
.L_x_8:
[----:B------:R-:W-:Y:S02]  /*0da0*/  ULDC.64 UR4, c[0x0][0x688] ;  /* 0x0001a20000047ab9 */ /* 0x000fe40000000a00 */
[----:B------:R-:W-:-:S04]  /*0db0*/  ISETP.NE.U32.AND P0, PT, RZ, UR4, PT ;  /* 0x00000004ff007c0c */ /* 0x000fc8000bf05070 */
[----:B------:R-:W-:-:S13]  /*0dc0*/  ISETP.NE.AND.EX P0, PT, RZ, UR5, PT, P0 ;  /* 0x00000005ff007c0c */ /* 0x000fda000bf05300 */
[----:B------:R-:W-:Y:S05]  /*0dd0*/  @!P0 BRA `(.L_x_10) ;  /* 0x00000000000c8947 */ /* 0x000fea0003800000 */
[----:B------:R-:W0:Y:S02]  /*0de0*/  LDC.64 R6, c[0x0][0x688] ;  /* 0x0001a200ff067b82 */ /* 0x000e240000000a00 */
[----:B0-----:R1:W5:Y:S01]  /*0df0*/  LDG.E R6, desc[UR14][R6.64] ;  /* 0x0000000e06067981 */ /* 0x001362000c1e1900 */
[----:B------:R-:W-:Y:S05]  /*0e00*/  BRA `(.L_x_9) ;  /* 0x0000000000047947 */ /* 0x000fea0003800000 */
.L_x_10:
[----:B------:R-:W2:Y:S02]  /*0e10*/  LDC R6, c[0x0][0x680] ;  /* 0x0001a000ff067b82 */ /* 0x000ea40000000800 */
.L_x_9:
[----:B------:R-:W-:Y:S02]  /*0e20*/  ULDC.64 UR4, c[0x0][0x6a0] ;  /* 0x0001a80000047ab9 */ /* 0x000fe40000000a00 */
[----:B------:R-:W-:-:S04]  /*0e30*/  ISETP.NE.U32.AND P0, PT, RZ, UR4, PT ;  /* 0x00000004ff007c0c */ /* 0x000fc8000bf05070 */
[----:B------:R-:W-:-:S13]  /*0e40*/  ISETP.NE.AND.EX P0, PT, RZ, UR5, PT, P0 ;  /* 0x00000005ff007c0c */ /* 0x000fda000bf05300 */
[----:B------:R-:W-:Y:S05]  /*0e50*/  @!P0 BRA `(.L_x_11) ;  /* 0x00000000001c8947 */ /* 0x000fea0003800000 */
[----:B------:R-:W3:Y:S02]  /*0e60*/  LDC.64 R8, c[0x0][0x6a0] ;  /* 0x0001a800ff087b82 */ /* 0x000ee40000000a00 */
[----:B---3--:R-:W3:Y:S02]  /*0e70*/  LDG.E.64 R8, desc[UR14][R8.64] ;  /* 0x0000000e08087981 */ /* 0x008ee4000c1e1b00 */
[----:B---3--:R-:W-:-:S04]  /*0e80*/  ISETP.NE.U32.AND P0, PT, R8, RZ, PT ;  /* 0x000000ff0800720c */ /* 0x008fc80003f05070 */
[----:B------:R-:W-:-:S13]  /*0e90*/  ISETP.NE.AND.EX P0, PT, R9, RZ, PT, P0 ;  /* 0x000000ff0900720c */ /* 0x000fda0003f05300 */
[----:B------:R-:W-:Y:S05]  /*0ea0*/  @!P0 BRA `(.L_x_11) ;  /* 0x0000000000088947 */ /* 0x000fea0003800000 */
[----:B------:R3:W5:Y:S01]  /*0eb0*/  LD.E R8, desc[UR14][R8.64] ;  /* 0x0000000e08087980 */ /* 0x000762000c101900 */
[----:B------:R-:W-:Y:S05]  /*0ec0*/  BRA `(.L_x_12) ;  /* 0x0000000000207947 */ /* 0x000fea0003800000 */
.L_x_11:
[----:B------:R-:W-:Y:S02]  /*0ed0*/  ULDC.64 UR4, c[0x0][0x690] ;  /* 0x0001a40000047ab9 */ /* 0x000fe40000000a00 */
[----:B------:R-:W-:-:S04]  /*0ee0*/  ISETP.NE.U32.AND P0, PT, RZ, UR4, PT ;  /* 0x00000004ff007c0c */ /* 0x000fc8000bf05070 */
[----:B------:R-:W-:-:S13]  /*0ef0*/  ISETP.NE.AND.EX P0, PT, RZ, UR5, PT, P0 ;  /* 0x00000005ff007c0c */ /* 0x000fda000bf05300 */
[----:B------:R-:W-:Y:S05]  /*0f00*/  @!P0 BRA `(.L_x_13) ;  /* 0x00000000000c8947 */ /* 0x000fea0003800000 */
[----:B------:R-:W3:Y:S02]  /*0f10*/  LDC.64 R8, c[0x0][0x690] ;  /* 0x0001a400ff087b82 */ /* 0x000ee40000000a00 */
[----:B---3--:R4:W5:Y:S01]  /*0f20*/  LDG.E R8, desc[UR14][R8.64] ;  /* 0x0000000e08087981 */ /* 0x008962000c1e1900 */
[----:B------:R-:W-:Y:S05]  /*0f30*/  BRA `(.L_x_12) ;  /* 0x0000000000047947 */ /* 0x000fea0003800000 */
.L_x_13:
[----:B------:R-:W3:Y:S02]  /*0f40*/  LDC R8, c[0x0][0x684] ;  /* 0x0001a100ff087b82 */ /* 0x000ee40000000800 */
.L_x_12:
[----:B------:R-:W-:-:S13]  /*0f50*/  LOP3.LUT P0, RZ, R11, 0xff, RZ, 0xc0, !PT ;  /* 0x000000ff0bff7812 */ /* 0x000fda000780c0ff */
[----:B------:R-:W-:Y:S05]  /*0f60*/  @!P0 EXIT ;  /* 0x000000000000894d */ /* 0x000fea0003800000 */
[----:B------:R-:W-:Y:S01]  /*0f70*/  ULDC UR4, c[0x0][0x28c] ;  /* 0x0000a30000047ab9 */ /* 0x000fe20000000800 */
[----:B------:R-:W-:Y:S01]  /*0f80*/  LOP3.LUT R90, R4, 0x1, RZ, 0xfc, !PT ;  /* 0x00000001045a7812 */ /* 0x000fe200078efcff */
[----:B------:R-:W-:-:S04]  /*0f90*/  UIADD3 UR4, UR4, 0x7f, URZ ;  /* 0x0000007f04047890 */ /* 0x000fc8000fffe03f */
[----:B------:R-:W-:-:S04]  /*0fa0*/  USHF.R.S32.HI UR5, URZ, 0x1f, UR4 ;  /* 0x0000001f3f057899 */ /* 0x000fc80008011404 */
[----:B------:R-:W-:-:S03]  /*0fb0*/  ULEA.HI UR5, UR5, UR4, URZ, 0x7 ;  /* 0x0000000405057291 */ /* 0x000fc6000f8f383f */
[----:B------:R-:W-:Y:S01]  /*0fc0*/  UMOV UR4, URZ ;  /* 0x0000003f00047c82 */ /* 0x000fe20008000000 */
[----:B------:R-:W-:-:S03]  /*0fd0*/  USHF.R.S32.HI UR6, URZ, 0x7, UR5 ;  /* 0x000000073f067899 */ /* 0x000fc60008011405 */
[----:B------:R-:W-:-:S09]  /*0fe0*/  UMOV UR5, URZ ;  /* 0x0000003f00057c82 */ /* 0x000fd20008000000 */
.L_x_150:
[----:B01----:R-:W-:Y:S02]  /*0ff0*/  LOP3.LUT R7, R0, 0x80, RZ, 0xc0, !PT ;  /* 0x0000008000077812 */ /* 0x003fe400078ec0ff */
[----:B------:R-:W-:Y:S02]  /*1000*/  CS2R R24, SRZ ;  /* 0x0000000000187805 */ /* 0x000fe4000001ff00 */
[----:B------:R-:W-:Y:S02]  /*1010*/  CS2R R26, SRZ ;  /* 0x00000000001a7805 */ /* 0x000fe4000001ff00 */
[----:B--2---:R-:W-:Y:S02]  /*1020*/  CS2R R28, SRZ ;  /* 0x00000000001c7805 */ /* 0x004fe4000001ff00 */
[----:B---34-:R-:W-:Y:S02]  /*1030*/  SHF.R.U32.HI R9, RZ, 0x7, R7 ;  /* 0x00000007ff097819 */ /* 0x018fe40000011607 */
[----:B------:R-:W-:-:S02]  /*1040*/  CS2R R30, SRZ ;  /* 0x00000000001e7805 */ /* 0x000fc4000001ff00 */
[----:B------:R-:W-:Y:S02]  /*1050*/  VIMNMX R7, RZ, UR6, PT ;  /* 0x00000006ff077c48 */ /* 0x000fe4000bfe0100 */
[----:B------:R-:W-:Y:S02]  /*1060*/  CS2R R32, SRZ ;  /* 0x0000000000207805 */ /* 0x000fe4000001ff00 */
[----:B------:R-:W-:Y:S02]  /*1070*/  CS2R R34, SRZ ;  /* 0x0000000000227805 */ /* 0x000fe4000001ff00 */
[----:B------:R-:W-:Y:S01]  /*1080*/  CS2R R36, SRZ ;  /* 0x0000000000247805 */ /* 0x000fe2000001ff00 */
[----:B------:R-:W0:Y:S01]  /*1090*/  SHFL.IDX PT, R9, R9, RZ, 0x1f ;  /* 0x00001fff09097589 */ /* 0x000e2200000e0000 */
[----:B------:R-:W-:Y:S02]  /*10a0*/  IADD3 R7, -R7, UR6, RZ ;  /* 0x0000000607077c10 */ /* 0x000fe4000fffe1ff */
[----:B------:R-:W-:-:S02]  /*10b0*/  CS2R R38, SRZ ;  /* 0x0000000000267805 */ /* 0x000fc4000001ff00 */
[----:B------:R-:W-:Y:S02]  /*10c0*/  CS2R R40, SRZ ;  /* 0x0000000000287805 */ /* 0x000fe4000001ff00 */
[----:B------:R-:W-:Y:S02]  /*10d0*/  CS2R R42, SRZ ;  /* 0x00000000002a7805 */ /* 0x000fe4000001ff00 */
[----:B------:R-:W-:Y:S02]  /*10e0*/  ISETP.GE.AND P0, PT, R7, 0x1, PT ;  /* 0x000000010700780c */ /* 0x000fe40003f06270 */
[----:B------:R-:W-:Y:S02]  /*10f0*/  CS2R R44, SRZ ;  /* 0x00000000002c7805 */ /* 0x000fe4000001ff00 */
[----:B------:R-:W-:Y:S02]  /*1100*/  CS2R R46, SRZ ;  /* 0x00000000002e7805 */ /* 0x000fe4000001ff00 */
[----:B------:R-:W-:-:S02]  /*1110*/  CS2R R48, SRZ ;  /* 0x0000000000307805 */ /* 0x000fc4000001ff00 */
[----:B------:R-:W-:Y:S02]  /*1120*/  CS2R R50, SRZ ;  /* 0x0000000000327805 */ /* 0x000fe4000001ff00 */
[----:B------:R-:W-:Y:S02]  /*1130*/  CS2R R52, SRZ ;  /* 0x0000000000347805 */ /* 0x000fe4000001ff00 */
[----:B------:R-:W-:Y:S02]  /*1140*/  CS2R R54, SRZ ;  /* 0x0000000000367805 */ /* 0x000fe4000001ff00 */
        /* <DEDUP_REMOVED lines=12> */
[----:B0-----:R-:W-:Y:S02]  /*1210*/  R2UR UR7, R9 ;  /* 0x00000000090772ca */ /* 0x001fe400000e0000 */
[----:B------:R-:W-:Y:S02]  /*1220*/  CS2R R80, SRZ ;  /* 0x0000000000507805 */ /* 0x000fe4000001ff00 */
[----:B------:R-:W-:-:S02]  /*1230*/  CS2R R82, SRZ ;  /* 0x0000000000527805 */ /* 0x000fc4000001ff00 */
[----:B------:R-:W-:Y:S02]  /*1240*/  CS2R R84, SRZ ;  /* 0x0000000000547805 */ /* 0x000fe4000001ff00 */
[----:B------:R-:W-:Y:S01]  /*1250*/  CS2R R86, SRZ ;  /* 0x0000000000567805 */ /* 0x000fe2000001ff00 */
[----:B-----5:R-:W-:Y:S06]  /*1260*/  @!P0 BRA `(.L_x_14) ;  /* 0x00000004003c8947 */ /* 0x020fec0003800000 */
[----:B------:R-:W0:Y:S01]  /*1270*/  S2UR UR10, SR_CgaCtaId ;  /* 0x00000000000a79c3 */ /* 0x000e220000008800 */
[----:B------:R-:W-:Y:S01]  /*1280*/  ULEA.HI UR8, UR7, UR7, URZ, 0x1 ;  /* 0x0000000707087291 */ /* 0x000fe2000f8f083f */
[----:B------:R-:W-:Y:S01]  /*1290*/  IMAD.U32 R13, RZ, RZ, UR4 ;  /* 0x00000004ff0d7e24 */ /* 0x000fe2000f8e00ff */
[----:B------:R-:W-:Y:S01]  /*12a0*/  UMOV UR9, 0x400 ;  /* 0x0000040000097882 */ /* 0x000fe20000000000 */
[----:B------:R-:W-:Y:S02]  /*12b0*/  UPLOP3.LUT UP0, UPT, UPT, UPT, UPT, 0x40, 0x0 ;  /* 0x000000000000789c */ /* 0x000fe40003f0e870 */
[----:B------:R-:W-:Y:S01]  /*12c0*/  ULOP3.LUT UR8, UR8, 0xffffe, URZ, 0xc0, !UPT ;  /* 0x000ffffe08087892 */ /* 0x000fe2000f8ec03f */
[----:B------:R-:W-:Y:S01]  /*12d0*/  UMOV UR12, UR5 ;  /* 0x00000005000c7c82 */ /* 0x000fe20008000000 */
[----:B------:R-:W-:Y:S02]  /*12e0*/  UMOV UR13, UR5 ;  /* 0x00000005000d7c82 */ /* 0x000fe40008000000 */
[----:B------:R-:W-:-:S02]  /*12f0*/  UIADD3 UR8, UR7, -UR8, URZ ;  /* 0x8000000807087290 */ /* 0x000fc4000fffe03f */
[----:B0-----:R-:W-:-:S04]  /*1300*/  ULEA UR9, UR10, UR9, 0x18 ;  /* 0x000000090a097291 */ /* 0x001fc8000f8ec03f */
[----:B------:R-:W-:-:S04]  /*1310*/  ULEA UR8, UR8, UR9, 0xc ;  /* 0x0000000908087291 */ /* 0x000fc8000f8e603f */
[----:B------:R-:W-:-:S04]  /*1320*/  UIADD3 UR8, UR8, 0x180, URZ ;  /* 0x0000018008087890 */ /* 0x000fc8000fffe03f */
[----:B------:R-:W-:-:S04]  /*1330*/  USHF.R.U32.HI UR8, URZ, 0x4, UR8 ;  /* 0x000000043f087899 */ /* 0x000fc80008011608 */
[----:B------:R-:W-:-:S12]  /*1340*/  ULOP3.LUT UR7, UR8, 0x3fff, URZ, 0xc0, !UPT ;  /* 0x00003fff08077892 */ /* 0x000fd8000f8ec03f */
.L_x_21:
[----:B------:R-:W-:-:S13]  /*1350*/  ISETP.NE.AND P1, PT, R90, 0x3, PT ;  /* 0x000000035a00780c */ /* 0x000fda0003f25270 */
[----:B01----:R-:W-:Y:S05]  /*1360*/  @!P1 BRA `(.L_x_15) ;  /* 0x0000000000049947 */ /* 0x003fea0003800000 */
[----:B------:R-:W-:Y:S01]  /*1370*/  BPT.TRAP 0x1 ;  /* 0x000000040000795c */ /* 0x000fe20000300000 */
.L_x_15:
[----:B------:R-:W0:Y:S01]  /*1380*/  S2UR UR9, SR_CgaCtaId ;  /* 0x00000000000979c3 */ /* 0x000e220000008800 */
[----:B------:R-:W-:Y:S01]  /*1390*/  UMOV UR8, 0x400 ;  /* 0x0000040000087882 */ /* 0x000fe20000000000 */
[----:B------:R-:W-:Y:S01]  /*13a0*/  SHF.L.U32 R11, R13, 0x1f, RZ ;  /* 0x0000001f0d0b7819 */ /* 0x000fe200000006ff */
[----:B0-----:R-:W-:-:S04]  /*13b0*/  ULEA UR16, UR9, UR8, 0x18 ;  /* 0x0000000809107291 */ /* 0x001fc8000f8ec03f */
[----:B------:R-:W-:-:S09]  /*13c0*/  ULEA UR8, UR12, UR16, 0x3 ;  /* 0x000000100c087291 */ /* 0x000fd2000f8e183f */
[----:B------:R0:W1:Y:S01]  /*13d0*/  SYNCS.PHASECHK.TRANS64.TRYWAIT P0, [UR8], R11 ;  /* 0x0000000bff0075a7 */ /* 0x0000620008000148 */
[----:B------:R-:W-:Y:S05]  /*13e0*/  @!P1 BRA `(.L_x_16) ;  /* 0x0000000000049947 */ /* 0x000fea0003800000 */
[----:B------:R-:W-:Y:S01]  /*13f0*/  BPT.TRAP 0x1 ;  /* 0x000000040000795c */ /* 0x000fe20000300000 */
.L_x_16:
[C---:B------:R-:W-:Y:S02]  /*1400*/  IMAD.SHL.U32 R9, R0.reuse, 0x40, RZ ;  /* 0x0000004000097824 */ /* 0x040fe400078e00ff */
[C---:B------:R-:W-:Y:S02]  /*1410*/  IMAD.SHL.U32 R14, R0.reuse, 0x400, RZ ;  /* 0x00000400000e7824 */ /* 0x040fe400078e00ff */
[----:B------:R-:W-:Y:S01]  /*1420*/  IMAD.SHL.U32 R18, R0, 0x20, RZ ;  /* 0x0000002000127824 */ /* 0x000fe200078e00ff */
[----:B------:R-:W-:-:S04]  /*1430*/  LOP3.LUT R9, R9, 0x3800, RZ, 0xc0, !PT ;  /* 0x0000380009097812 */ /* 0x000fc800078ec0ff */
[----:B------:R-:W-:Y:S01]  /*1440*/  LOP3.LUT R9, R9, 0x400, R14, 0xf8, !PT ;  /* 0x0000040009097812 */ /* 0x000fe200078ef80e */
[----:B------:R-:W-:-:S03]  /*1450*/  IMAD.SHL.U32 R14, R0, 0x10, RZ ;  /* 0x00000010000e7824 */ /* 0x000fc600078e00ff */
[----:B------:R-:W-:-:S04]  /*1460*/  LOP3.LUT R9, R9, 0x380, R18, 0xf8, !PT ;  /* 0x0000038009097812 */ /* 0x000fc800078ef812 */
[----:B------:R-:W-:Y:S01]  /*1470*/  LOP3.LUT R9, R9, 0x20, R14, 0xf8, !PT ;  /* 0x0000002009097812 */ /* 0x000fe200078ef80e */
[----:B------:R-:W-:-:S03]  /*1480*/  IMAD.U32 R14, RZ, RZ, UR12 ;  /* 0x0000000cff0e7e24 */ /* 0x000fc6000f8e00ff */
[----:B------:R-:W-:-:S05]  /*1490*/  SHF.R.U32.HI R9, RZ, 0x3, R9 ;  /* 0x00000003ff097819 */ /* 0x000fca0000011609 */
[----:B------:R-:W-:Y:S01]  /*14a0*/  IMAD R9, R14, 0x800, R9 ;  /* 0x000008000e097824 */ /* 0x000fe200078e0209 */
[----:B-1----:R-:W-:Y:S06]  /*14b0*/  @P0 BRA `(.L_x_17) ;  /* 0x0000000000080947 */ /* 0x002fec0003800000 */
[----:B------:R-:W1:Y:S02]  /*14c0*/  SYNCS.PHASECHK.TRANS64.TRYWAIT P0, [UR8], R11 ;  /* 0x0000000bff0075a7 */ /* 0x000e640008000148 */
[----:B-1----:R-:W-:Y:S05]  /*14d0*/  @!P0 BRA `(.L_x_18) ;  /* 0x0000006c00ec8947 */ /* 0x002fea0003800000 */
.L_x_17:
[----:B------:R-:W-:Y:S01]  /*14e0*/  LDS R88, [R9+UR16+0x30180] ;  /* 0x0301801009587984 */ /* 0x000fe20008000800 */
[----:B------:R-:W-:Y:S02]  /*14f0*/  UIADD3 UR8, UR16, 0x10180, URZ ;  /* 0x0001018010087890 */ /* 0x000fe4000fffe03f */
[----:B------:R-:W-:Y:S01]  /*1500*/  ULOP3.LUT UR9, UR7, 0x10000, URZ, 0xfc, !UPT ;  /* 0x0001000007097892 */ /* 0x000fe2000f8efc3f */
[----:B------:R-:W3:Y:S01]  /*1510*/  LDS R89, [R9+UR16+0x30188] ;  /* 0x0301881009597984 */ /* 0x000ee20008000800 */
[----:B------:R-:W-:Y:S01]  /*1520*/  USHF.R.U32.HI UR8, URZ, 0x4, UR8 ;  /* 0x000000043f087899 */ /* 0x000fe20008011608 */
[----:B------:R-:W-:-:S03]  /*1530*/  UMOV UR11, 0x40000040 ;  /* 0x40000040000b7882 */ /* 0x000fc60000000000 */
[----:B------:R-:W-:-:S04]  /*1540*/  ULOP3.LUT UR8, UR8, 0x3fff, URZ, 0xc0, !UPT ;  /* 0x00003fff08087892 */ /* 0x000fc8000f8ec03f */
[----:B------:R-:W-:Y:S02]  /*1550*/  ULOP3.LUT UR10, UR8, 0x10000, URZ, 0xfc, !UPT ;  /* 0x00010000080a7892 */ /* 0x000fe4000f8efc3f */
[----:B------:R-:W-:Y:S02]  /*1560*/  ULEA UR8, UR12, UR9, 0x9 ;  /* 0x000000090c087291 */ /* 0x000fe4000f8e483f */
[----:B------:R-:W-:Y:S01]  /*1570*/  ULEA UR10, UR12, UR10, 0xa ;  /* 0x0000000a0c0a7291 */ /* 0x000fe2000f8e503f */
[----:B------:R-:W-:Y:S01]  /*1580*/  UMOV UR9, 0x80000020 ;  /* 0x8000002000097882 */ /* 0x000fe20000000000 */
[----:B---3--:R-:W-:-:S07]  /*1590*/  WARPGROUP.ARRIVE ;  /* 0x00000000000079c5 */ /* 0x008fce0000000000 */
[----:B------:R-:W-:Y:S01]  /*15a0*/  IGMMA.SP.64x128x64.S8.S8 R24, gdesc[UR8], R24, UP0, R88 ;  /* 0x03805800081879f1 */ /* 0x000fe2000bf41218 */
[----:B------:R-:W-:Y:S02]  /*15b0*/  UIADD3 UR8, UR8, 0x2, URZ ;  /* 0x0000000208087890 */ /* 0x000fe4000fffe03f */
[----:B------:R-:W-:Y:S01]  /*15c0*/  UIADD3 UR10, UR10, 0x4, URZ ;  /* 0x000000040a0a7890 */ /* 0x000fe2000fffe03f */
[----:B------:R-:W-:Y:S01]  /*15d0*/  UMOV UR9, 0x80000020 ;  /* 0x8000002000097882 */ /* 0x000fe20000000000 */
[----:B------:R-:W-:-:S07]  /*15e0*/  UMOV UR11, 0x40000040 ;  /* 0x40000040000b7882 */ /* 0x000fce0000000000 */
[----:B------:R-:W-:Y:S03]  /*15f0*/  IGMMA.SP.64x128x64.S8.S8 R24, gdesc[UR8], R24, R89, gsb0 ;  /* 0x03805900081879f1 */ /* 0x000fe60008041218 */
[----:B------:R-:W-:Y:S02]  /*1600*/  WARPGROUP.DEPBAR.LE gsb0, 0x0 ;  /* 0x00008000000079c5 */ /* 0x000fe40000010000 */
[----:B------:R-:W-:Y:S05]  /*1610*/  @!P1 BRA `(.L_x_19) ;  /* 0x0000000000049947 */ /* 0x000fea0003800000 */
[----:B------:R-:W-:Y:S01]  /*1620*/  BPT.TRAP 0x1 ;  /* 0x000000040000795c */ /* 0x000fe20000300000 */
.L_x_19:
[----:B------:R-:W-:Y:S01]  /*1630*/  ULEA UR8, UR13, UR16, 0x3 ;  /* 0x000000100d087291 */ /* 0x000fe2000f8e183f */
[----:B------:R-:W-:-:S03]  /*1640*/  ISETP.GT.U32.AND P0, PT, R4, 0x1, PT ;  /* 0x000000010400780c */ /* 0x000fc60003f04070 */
[----:B------:R-:W-:-:S04]  /*1650*/  UIADD3 UR8, UR8, 0x40, URZ ;  /* 0x0000004008087890 */ /* 0x000fc8000fffe03f */
[----:B------:R-:W-:-:S09]  /*1660*/  UPRMT UR8, URZ, 0x654, UR8 ;  /* 0x000006543f087896 */ /* 0x000fd20008000008 */
[----:B------:R-:W-:Y:S01]  /*1670*/  SYNCS.ARRIVE.TRANS64.RED.A1T0 RZ, [UR8], RZ ;  /* 0x000000ffffff79a7 */ /* 0x000fe20008100408 */
[----:B------:R-:W-:Y:S05]  /*1680*/  @P0 BRA `(.L_x_20) ;  /* 0x0000000000040947 */ /* 0x000fea0003800000 */
[----:B------:R-:W-:Y:S01]  /*1690*/  BPT.TRAP 0x1 ;  /* 0x000000040000795c */ /* 0x000fe20000300000 */
.L_x_20:
[----:B------:R-:W-:Y:S01]  /*16a0*/  UIADD3 UR12, UR12, 0x1, URZ ;  /* 0x000000010c0c7890 */ /* 0x000fe2000fffe03f */
[C---:B------:R-:W-:Y:S01]  /*16b0*/  ISETP.GT.AND P0, PT, R7.reuse, 0x1, PT ;  /* 0x000000010700780c */ /* 0x040fe20003f04270 */
[----:B------:R-:W-:Y:S01]  /*16c0*/  UIADD3 UR13, UR13, 0x1, URZ ;  /* 0x000000010d0d7890 */ /* 0x000fe2000fffe03f */
[----:B------:R-:W-:Y:S01]  /*16d0*/  VIADD R7, R7, 0xffffffff ;  /* 0xffffffff07077836 */ /* 0x000fe20000000000 */
[----:B------:R-:W-:Y:S02]  /*16e0*/  UISETP.NE.AND UP0, UPT, UR12, 0x8, UPT ;  /* 0x000000080c00788c */ /* 0x000fe4000bf05270 */
[----:B------:R-:W-:Y:S02]  /*16f0*/  UISETP.NE.AND UP1, UPT, UR13, 0x8, UPT ;  /* 0x000000080d00788c */ /* 0x000fe4000bf25270 */
[----:B------:R-:W-:Y:S02]  /*1700*/  USEL UR8, URZ, 0x1, UP0 ;  /* 0x000000013f087887 */ /* 0x000fe40008000000 */
[----:B------:R-:W-:-:S02]  /*1710*/  USEL UR12, UR12, URZ, UP0 ;  /* 0x0000003f0c0c7287 */ /* 0x000fc40008000000 */
[----:B------:R-:W-:Y:S02]  /*1720*/  USEL UR13, UR13, URZ, UP1 ;  /* 0x0000003f0d0d7287 */ /* 0x000fe40008800000 */
[----:B------:R-:W-:Y:S01]  /*1730*/  UPLOP3.LUT UP0, UPT, UPT, UPT, UPT, 0x80, 0x0 ;  /* 0x000000000000789c */ /* 0x000fe20003f0f070 */
[----:B------:R-:W-:Y:S01]  /*1740*/  LOP3.LUT R13, R13, UR8, RZ, 0x3c, !PT ;  /* 0x000000080d0d7c12 */ /* 0x000fe2000f8e3cff */
[----:B------:R-:W-:Y:S09]  /*1750*/  @P0 BRA `(.L_x_21) ;  /* 0xfffffff800fc0947 */ /* 0x000ff2000383ffff */
.L_x_14:
[----:B------:R-:W3:Y:S01]  /*1760*/  LDC R19, c[0x0][0x288] ;  /* 0x0000a200ff137b82 */ /* 0x000ee20000000800 */
[----:B------:R-:W-:Y:S01]  /*1770*/  LOP3.LUT R7, R0, 0x60, RZ, 0xc0, !PT ;  /* 0x0000006000077812 */ /* 0x000fe200078ec0ff */
[----:B------:R-:W-:Y:S01]  /*1780*/  UIADD3 UR5, UR6, UR5, URZ ;  /* 0x0000000506057290 */ /* 0x000fe2000fffe03f */
[----:B------:R-:W-:Y:S01]  /*1790*/  SHF.R.U32.HI R9, RZ, 0x2, R0 ;  /* 0x00000002ff097819 */ /* 0x000fe20000011600 */
[----:B------:R-:W-:Y:S01]  /*17a0*/  IMAD.SHL.U32 R20, R16, 0x80, RZ ;  /* 0x0000008010147824 */ /* 0x000fe200078e00ff */
[----:B------:R-:W-:Y:S01]  /*17b0*/  SHF.R.U32.HI R7, RZ, 0x5, R7 ;  /* 0x00000005ff077819 */ /* 0x000fe20000011607 */
[----:B------:R-:W-:Y:S01]  /*17c0*/  USHF.R.U32.HI UR7, URZ, 0x3, UR5 ;  /* 0x000000033f077899 */ /* 0x000fe20008011605 */
[----:B-1----:R-:W-:Y:S01]  /*17d0*/  LOP3.LUT R14, R9, 0x7, RZ, 0xc0, !PT ;  /* 0x00000007090e7812 */ /* 0x002fe200078ec0ff */
[----:B------:R-:W-:Y:S01]  /*17e0*/  ULDC UR10, c[0x0][0x284] ;  /* 0x0000a100000a7ab9 */ /* 0x000fe20000000800 */
[----:B------:R-:W-:Y:S01]  /*17f0*/  LOP3.LUT R9, R5, 0x1, RZ, 0xc0, !PT ;  /* 0x0000000105097812 */ /* 0x000fe200078ec0ff */
[C---:B0-----:R-:W-:Y:S01]  /*1800*/  IMAD.SHL.U32 R11, R7.reuse, 0x10, RZ ;  /* 0x00000010070b7824 */ /* 0x041fe200078e00ff */
[----:B------:R-:W-:Y:S01]  /*1810*/  ULOP3.LUT UR7, UR7, 0x1, URZ, 0xc0, !UPT ;  /* 0x0000000107077892 */ /* 0x000fe2000f8ec03f */
[----:B------:R-:W-:Y:S01]  /*1820*/  IMAD R18, R7, -0x10, -R14 ;  /* 0xfffffff007127824 */ /* 0x000fe200078e0a0e */
[----:B------:R-:W-:Y:S01]  /*1830*/  SHF.R.U32.HI R7, RZ, 0x1, R0 ;  /* 0x00000001ff077819 */ /* 0x000fe20000011600 */
[----:B------:R-:W-:Y:S01]  /*1840*/  UISETP.GT.U32.AND UP0, UPT, UR5, 0x7, UPT ;  /* 0x000000070500788c */ /* 0x000fe2000bf04070 */
[----:B------:R-:W-:Y:S01]  /*1850*/  LOP3.LUT R14, R11, 0xfffffff0, R14, 0xe2, !PT ;  /* 0xfffffff00b0e7812 */ /* 0x000fe200078ee20e */
[----:B------:R-:W-:Y:S01]  /*1860*/  IMAD R18, R9, -0x40, R18 ;  /* 0xffffffc009127824 */ /* 0x000fe200078e0212 */
[----:B------:R-:W-:Y:S01]  /*1870*/  UISETP.NE.U32.AND UP1, UPT, UR7, 0x1, UPT ;  /* 0x000000010700788c */ /* 0x000fe2000bf25070 */
[----:B------:R-:W-:Y:S01]  /*1880*/  IMAD.SHL.U32 R9, R12, 0x80, RZ ;  /* 0x000000800c097824 */ /* 0x000fe200078e00ff */
[----:B------:R-:W-:Y:S01]  /*1890*/  LOP3.LUT R14, R14, 0x40, R7, 0xf8, !PT ;  /* 0x000000400e0e7812 */ /* 0x000fe200078ef807 */
[----:B------:R-:W-:Y:S01]  /*18a0*/  ULDC.64 UR8, c[0x0][0x6d0] ;  /* 0x0001b40000087ab9 */ /* 0x000fe20000000a00 */
[----:B------:R-:W-:Y:S01]  /*18b0*/  SHF.R.S32.HI R21, RZ, 0x1f, R10 ;  /* 0x0000001fff157819 */ /* 0x000fe2000001140a */
[----:B------:R-:W-:Y:S01]  /*18c0*/  UISETP.LT.U32.AND UP0, UPT, UR6, 0x8, UP0 ;  /* 0x000000080600788c */ /* 0x000fe20008701070 */
[----:B------:R-:W-:Y:S01]  /*18d0*/  LOP3.LUT R14, R14, R9, RZ, 0xfc, !PT ;  /* 0x000000090e0e7212 */ /* 0x000fe200078efcff */
[----:B------:R-:W-:Y:S01]  /*18e0*/  UISETP.GT.U32.AND UP1, UPT, UR6, 0x7, !UP1 ;  /* 0x000000070600788c */ /* 0x000fe2000cf24070 */
[----:B---3--:R-:W-:Y:S01]  /*18f0*/  ISETP.GE.AND P0, PT, R20, R19, PT ;  /* 0x000000131400720c */ /* 0x008fe20003f06270 */
[----:B------:R-:W-:Y:S01]  /*1900*/  IMAD R11, R21, UR8, RZ ;  /* 0x00000008150b7c24 */ /* 0x000fe2000f8e02ff */
[--C-:B------:R-:W-:Y:S01]  /*1910*/  SHF.R.S32.HI R15, RZ, 0x1f, R14.reuse ;  /* 0x0000001fff0f7819 */ /* 0x100fe2000001140e */
[----:B------:R-:W-:Y:S01]  /*1920*/  USEL UR7, URZ, 0x1, !UP1 ;  /* 0x000000013f077887 */ /* 0x000fe2000c800000 */
[----:B------:R-:W-:Y:S01]  /*1930*/  ISETP.GE.OR P0, PT, R9, UR10, P0 ;  /* 0x0000000a09007c0c */ /* 0x000fe20008706670 */
[----:B------:R-:W-:Y:S01]  /*1940*/  IMAD R17, R10, UR9, R11 ;  /* 0x000000090a117c24 */ /* 0x000fe2000f8e020b */
[----:B------:R-:W-:Y:S01]  /*1950*/  LOP3.LUT R7, R0, 0x3, RZ, 0xc0, !PT ;  /* 0x0000000300077812 */ /* 0x000fe200078ec0ff */
[----:B------:R-:W-:Y:S01]  /*1960*/  IMAD.WIDE.U32 R12, R10, UR8, R14 ;  /* 0x000000080a0c7c25 */ /* 0x000fe2000f8e000e */
[----:B------:R-:W-:Y:S01]  /*1970*/  USEL UR8, URZ, 0x1, !UP0 ;  /* 0x000000013f087887 */ /* 0x000fe2000c000000 */
[----:B------:R-:W-:-:S02]  /*1980*/  WARPGROUP.DEPBAR.LE gsb0, 0x0 ;  /* 0x00008000000079c5 */ /* 0x000fc40000010000 */
[----:B------:R-:W-:Y:S01]  /*1990*/  IMAD R11, R7, -0x2, R19 ;  /* 0xfffffffe070b7824 */ /* 0x000fe200078e0213 */
[----:B------:R-:W-:Y:S01]  /*19a0*/  ULOP3.LUT UR5, UR5, 0x7, URZ, 0xc0, !UPT ;  /* 0x0000000705057892 */ /* 0x000fe2000f8ec03f */
[----:B------:R-:W-:Y:S01]  /*19b0*/  IADD3 R7, -R9, UR10, R18 ;  /* 0x0000000a09077c10 */ /* 0x000fe2000fffe112 */
[----:B------:R-:W-:Y:S01]  /*19c0*/  ULOP3.LUT UR4, UR7, UR4, UR8, 0x96, !UPT ;  /* 0x0000000407047292 */ /* 0x000fe2000f8e9608 */
[----:B------:R-:W-:Y:S02]  /*19d0*/  IMAD.IADD R13, R13, 0x1, R17 ;  /* 0x000000010d0d7824 */ /* 0x000fe400078e0211 */
[----:B------:R-:W-:Y:S01]  /*19e0*/  IMAD.IADD R9, R11, 0x1, -R20 ;  /* 0x000000010b097824 */ /* 0x000fe200078e0a14 */
[----:B------:R-:W-:Y:S08]  /*19f0*/  @P0 BRA `(.L_x_22) ;  /* 0x0000004800a40947 */ /* 0x000ff00003800000 */
[----:B------:R-:W0:Y:S01]  /*1a00*/  LDC.64 R96, c[0x0][0x6c8] ;  /* 0x0001b200ff607b82 */ /* 0x000e220000000a00 */
[----:B-----5:R-:W-:Y:S01]  /*1a10*/  ISETP.NE.AND P1, PT, R8, RZ, PT ;  /* 0x000000ff0800720c */ /* 0x020fe20003f25270 */
[----:B------:R-:W-:Y:S01]  /*1a20*/  IMAD.WIDE R16, R16, 0x80, RZ ;  /* 0x0000008010107825 */ /* 0x000fe200078e02ff */
[----:B------:R-:W-:Y:S01]  /*1a30*/  ISETP.GT.AND P0, PT, R9, RZ, PT ;  /* 0x000000ff0900720c */ /* 0x000fe20003f04270 */
[----:B------:R-:W-:Y:S02]  /*1a40*/  BSSY B0, `(.L_x_22) ;  /* 0x00004a4000007945 */ /* 0x000fe40003800000 */
[----:B------:R-:W-:Y:S01]  /*1a50*/  IMAD.SHL.U32 R11, R0, 0x2, RZ ;  /* 0x00000002000b7824 */ /* 0x000fe200078e00ff */
[----:B------:R-:W-:-:S04]  /*1a60*/  ISETP.GT.AND P5, PT, R7, RZ, P0 ;  /* 0x000000ff0700720c */ /* 0x000fc800007a4270 */
[----:B------:R-:W-:Y:S01]  /*1a70*/  LOP3.LUT R99, R16, 0x6, R11, 0xf8, !PT ;  /* 0x0000000610637812 */ /* 0x000fe200078ef80b */
[----:B0-----:R-:W-:-:S04]  /*1a80*/  IMAD R18, R17, R96, RZ ;  /* 0x0000006011127224 */ /* 0x001fc800078e02ff */
[----:B------:R-:W-:-:S04]  /*1a90*/  IMAD.WIDE.U32 R22, R99, R96, R12 ;  /* 0x0000006063167225 */ /* 0x000fc800078e000c */
[----:B------:R-:W-:-:S04]  /*1aa0*/  IMAD R11, R99, R97, R18 ;  /* 0x00000061630b7224 */ /* 0x000fc800078e0212 */
[----:B------:R-:W-:Y:S01]  /*1ab0*/  IMAD.IADD R101, R23, 0x1, R11 ;  /* 0x0000000117657824 */ /* 0x000fe200078e020b */
[----:B------:R-:W-:Y:S06]  /*1ac0*/  @!P1 BRA `(.L_x_23) ;  /* 0x0000003000f09947 */ /* 0x000fec0003800000 */
[----:B------:R-:W-:Y:S01]  /*1ad0*/  ULDC.64 UR8, c[0x0][0x6b8] ;  /* 0x0001ae0000087ab9 */ /* 0x000fe20000000a00 */
[----:B------:R-:W-:Y:S01]  /*1ae0*/  ULDC.64 UR12, c[0x0][0x6b0] ;  /* 0x0001ac00000c7ab9 */ /* 0x000fe20000000a00 */
[----:B------:R-:W-:Y:S01]  /*1af0*/  IMAD R11, R21, UR8, RZ ;  /* 0x00000008150b7c24 */ /* 0x000fe2000f8e02ff */
[----:B------:R-:W-:Y:S01]  /*1b00*/  ULDC.64 UR16, c[0x0][0x6a8] ;  /* 0x0001aa0000107ab9 */ /* 0x000fe20000000a00 */
[----:B------:R-:W-:Y:S01]  /*1b10*/  IMAD R16, R17, UR12, RZ ;  /* 0x0000000c11107c24 */ /* 0x000fe2000f8e02ff */
[----:B------:R-:W-:Y:S01]  /*1b20*/  ULDC.64 UR10, c[0x0][0x6c0] ;  /* 0x0001b000000a7ab9 */ /* 0x000fe20000000a00 */
[----:B------:R-:W-:-:S04]  /*1b30*/  IMAD.WIDE.U32 R88, R10, UR8, R14 ;  /* 0x000000080a587c25 */ /* 0x000fc8000f8e000e */
[----:B------:R-:W-:Y:S02]  /*1b40*/  IMAD R91, R10, UR9, R11 ;  /* 0x000000090a5b7c24 */ /* 0x000fe4000f8e020b */
[----:B------:R-:W-:Y:S02]  /*1b50*/  IMAD R95, R99, UR13, R16 ;  /* 0x0000000d635f7c24 */ /* 0x000fe4000f8e0210 */
[----:B------:R-:W-:Y:S02]  /*1b60*/  IMAD.IADD R17, R89, 0x1, R91 ;  /* 0x0000000159117824 */ /* 0x000fe400078e025b */
[----:B------:R-:W-:-:S04]  /*1b70*/  IMAD.MOV.U32 R16, RZ, RZ, R88 ;  /* 0x000000ffff107224 */ /* 0x000fc800078e0058 */
[----:B------:R-:W-:-:S04]  /*1b80*/  IMAD.WIDE.U32 R12, R99, UR12, R16 ;  /* 0x0000000c630c7c25 */ /* 0x000fc8000f8e0010 */
[----:B------:R-:W-:Y:S01]  /*1b90*/  IMAD.IADD R11, R13, 0x1, R95 ;  /* 0x000000010d0b7824 */ /* 0x000fe200078e025f */
[----:B------:R-:W-:-:S04]  /*1ba0*/  LEA R18, P1, R12, UR16, 0x2 ;  /* 0x000000100c127c11 */ /* 0x000fc8000f8210ff */
[----:B------:R-:W-:Y:S02]  /*1bb0*/  LEA.HI.X R19, R12, UR17, R11, 0x2, P1 ;  /* 0x000000110c137c11 */ /* 0x000fe400088f140b */
[----:B------:R-:W0:Y:S03]  /*1bc0*/  LDC.64 R12, c[0x0][0x6b0] ;  /* 0x0001ac00ff0c7b82 */ /* 0x000e260000000a00 */
[----:B------:R-:W3:Y:S01]  /*1bd0*/  @P5 LDG.E.LTC128B R11, desc[UR14][R18.64] ;  /* 0x0000000e120b5981 */ /* 0x000ee2000c1e1920 */
[C---:B------:R-:W-:Y:S01]  /*1be0*/  LEA R20, P1, R22.reuse, UR10, 0x2 ;  /* 0x0000000a16147c11 */ /* 0x040fe2000f8210ff */
[----:B------:R-:W-:Y:S01]  /*1bf0*/  BSSY B1, `(.L_x_24) ;  /* 0x0000015000017945 */ /* 0x000fe20003800000 */
[----:B------:R-:W-:Y:S02]  /*1c00*/  ISETP.GT.AND P0, PT, R7, 0x8, P0 ;  /* 0x000000080700780c */ /* 0x000fe40000704270 */
[----:B------:R-:W-:-:S02]  /*1c10*/  LEA.HI.X R21, R22, UR11, R101, 0x2, P1 ;  /* 0x0000000b16157c11 */ /* 0x000fc400088f1465 */
[----:B------:R-:W-:Y:S02]  /*1c20*/  ISETP.GT.AND P1, PT, R9, 0x1, PT ;  /* 0x000000010900780c */ /* 0x000fe40003f24270 */
[----:B------:R-:W-:Y:S01]  /*1c30*/  LEA R22, P6, R96, R20, 0x2 ;  /* 0x0000001460167211 */ /* 0x000fe200078c10ff */
[----:B0-----:R-:W-:-:S04]  /*1c40*/  IMAD.WIDE.U32 R92, R99, UR12, R12 ;  /* 0x0000000c635c7c25 */ /* 0x001fc8000f8e000c */
[----:B------:R-:W-:Y:S01]  /*1c50*/  IMAD.IADD R93, R95, 0x1, R93 ;  /* 0x000000015f5d7824 */ /* 0x000fe200078e025d */
[-C--:B------:R-:W-:Y:S01]  /*1c60*/  IADD3 R89, P2, R88, R92.reuse, RZ ;  /* 0x0000005c58597210 */ /* 0x080fe20007f5e0ff */
[----:B------:R-:W-:Y:S01]  /*1c70*/  IMAD.WIDE.U32 R12, R99, UR12, R14 ;  /* 0x0000000c630c7c25 */ /* 0x000fe2000f8e000e */
[----:B------:R-:W-:-:S03]  /*1c80*/  IADD3 R88, P4, R14, R92, RZ ;  /* 0x0000005c0e587210 */ /* 0x000fc60007f9e0ff */
[----:B------:R-:W-:Y:S02]  /*1c90*/  IMAD.IADD R13, R95, 0x1, R13 ;  /* 0x000000015f0d7824 */ /* 0x000fe400078e020d */
[----:B------:R-:W-:-:S04]  /*1ca0*/  IMAD.WIDE.U32 R12, R10, UR8, R12 ;  /* 0x000000080a0c7c25 */ /* 0x000fc8000f8e000c */
[----:B---3--:R-:W-:-:S04]  /*1cb0*/  IMAD R23, R11, R8, RZ ;  /* 0x000000080b177224 */ /* 0x008fc800078e02ff */
[----:B--2---:R-:W-:Y:S02]  /*1cc0*/  IMAD R101, R24, R6, R23 ;  /* 0x0000000618657224 */ /* 0x004fe400078e0217 */
[----:B------:R-:W-:Y:S01]  /*1cd0*/  IMAD.X R24, R93, 0x1, R17, P2 ;  /* 0x000000015d187824 */ /* 0x000fe200010e0611 */
[----:B------:R-:W-:Y:S02]  /*1ce0*/  LEA R16, P2, R89, UR16, 0x2 ;  /* 0x0000001059107c11 */ /* 0x000fe4000f8410ff */
[----:B------:R0:W-:Y:S01]  /*1cf0*/  @P5 STG.E desc[UR14][R20.64], R101 ;  /* 0x0000006514005986 */ /* 0x0001e2000c10190e */
[----:B------:R-:W-:Y:S02]  /*1d00*/  ISETP.GT.AND P5, PT, R7, RZ, P1 ;  /* 0x000000ff0700720c */ /* 0x000fe40000fa4270 */
[----:B------:R-:W-:-:S11]  /*1d10*/  LEA.HI.X R17, R89, UR17, R24, 0x2, P2 ;  /* 0x0000001159117c11 */ /* 0x000fd600090f1418 */
[----:B0-----:R-:W-:Y:S05]  /*1d20*/  @!P5 BRA `(.L_x_25) ;  /* 0x000000000004d947 */ /* 0x001fea0003800000 */
[----:B------:R0:W5:Y:S02]  /*1d30*/  LDG.E.LTC128B R11, desc[UR14][R16.64] ;  /* 0x0000000e100b7981 */ /* 0x000164000c1e1920 */
.L_x_25:
[----:B------:R-:W-:Y:S05]  /*1d40*/  BSYNC B1 ;  /* 0x0000000000017941 */ /* 0x000fea0003800000 */
.L_x_24:
[----:B-----5:R-:W-:Y:S01]  /*1d50*/  IMAD R14, R11, R8, RZ ;  /* 0x000000080b0e7224 */ /* 0x020fe200078e02ff */
[----:B------:R-:W-:Y:S01]  /*1d60*/  LEA.HI.X R23, R96, R21, R97, 0x2, P6 ;  /* 0x0000001560177211 */ /* 0x000fe200030f1461 */
[----:B------:R-:W-:Y:S01]  /*1d70*/  IMAD.IADD R13, R91, 0x1, R13 ;  /* 0x000000015b0d7824 */ /* 0x000fe200078e020d */
[C---:B------:R-:W-:Y:S01]  /*1d80*/  LEA R24, P2, R12.reuse, UR16, 0x2 ;  /* 0x000000100c187c11 */ /* 0x040fe2000f8410ff */
[----:B------:R-:W-:Y:S01]  /*1d90*/  IMAD R95, R25, R6, R14 ;  /* 0x00000006195f7224 */ /* 0x000fe200078e020e */
[----:B------:R-:W-:Y:S01]  /*1da0*/  BSSY B1, `(.L_x_26) ;  /* 0x0000007000017945 */ /* 0x000fe20003800000 */
[----:B------:R-:W-:Y:S01]  /*1db0*/  IMAD.X R89, R15, 0x1, R93, P4 ;  /* 0x000000010f597824 */ /* 0x000fe200020e065d */
[----:B------:R-:W-:Y:S01]  /*1dc0*/  LEA.HI.X R25, R12, UR17, R13, 0x2, P2 ;  /* 0x000000110c197c11 */ /* 0x000fe200090f140d */
[----:B------:R-:W-:Y:S01]  /*1dd0*/  IMAD.MOV.U32 R15, RZ, RZ, R11 ;  /* 0x000000ffff0f7224 */ /* 0x000fe200078e000b */
[----:B------:R1:W-:Y:S01]  /*1de0*/  @P5 STG.E desc[UR14][R22.64], R95 ;  /* 0x0000005f16005986 */ /* 0x0003e2000c10190e */
[----:B------:R-:W-:Y:S06]  /*1df0*/  @!P0 BRA `(.L_x_27) ;  /* 0x0000000000048947 */ /* 0x000fec0003800000 */
[----:B------:R2:W5:Y:S02]  /*1e00*/  LDG.E.LTC128B R15, desc[UR14][R24.64+0x20] ;  /* 0x0000200e180f7981 */ /* 0x000564000c1e1920 */
.L_x_27:
[----:B------:R-:W-:Y:S05]  /*1e10*/  BSYNC B1 ;  /* 0x0000000000017941 */ /* 0x000fea0003800000 */
.L_x_26:
[----:B------:R-:W-:Y:S01]  /*1e20*/  IMAD.WIDE.U32 R10, R10, UR8, R88 ;  /* 0x000000080a0a7c25 */ /* 0x000fe2000f8e0058 */
[----:B------:R-:W-:Y:S01]  /*1e30*/  ISETP.GT.AND P1, PT, R7, 0x8, P1 ;  /* 0x000000080700780c */ /* 0x000fe20000f24270 */
[----:B------:R-:W-:Y:S01]  /*1e40*/  USHF.L.U64.HI UR10, UR12, 0x5, UR13 ;  /* 0x000000050c0a7899 */ /* 0x000fe2000801020d */
[----:B------:R-:W-:Y:S01]  /*1e50*/  ISETP.GT.AND P2, PT, R9, 0x8, PT ;  /* 0x000000080900780c */ /* 0x000fe20003f44270 */
[----:B-----5:R-:W-:Y:S01]  /*1e60*/  IMAD R13, R15, R8, RZ ;  /* 0x000000080f0d7224 */ /* 0x020fe200078e02ff */
[----:B------:R-:W-:Y:S01]  /*1e70*/  LEA R12, P5, R10, UR16, 0x2 ;  /* 0x000000100a0c7c11 */ /* 0x000fe2000f8a10ff */
[----:B------:R-:W-:Y:S01]  /*1e80*/  IMAD.IADD R11, R91, 0x1, R11 ;  /* 0x000000015b0b7824 */ /* 0x000fe200078e020b */
[----:B------:R-:W-:Y:S01]  /*1e90*/  USHF.L.U32 UR9, UR12, 0x5, URZ ;  /* 0x000000050c097899 */ /* 0x000fe2000800063f */
[----:B------:R-:W-:Y:S01]  /*1ea0*/  IMAD R89, R26, R6, R13 ;  /* 0x000000061a597224 */ /* 0x000fe200078e020d */
[----:B------:R-:W-:Y:S01]  /*1eb0*/  BSSY B1, `(.L_x_28) ;  /* 0x0000009000017945 */ /* 0x000fe20003800000 */
[----:B------:R-:W-:Y:S01]  /*1ec0*/  ISETP.GT.AND P4, PT, R7, RZ, P2 ;  /* 0x000000ff0700720c */ /* 0x000fe20001784270 */
[----:B--2---:R-:W-:Y:S01]  /*1ed0*/  IMAD.MOV.U32 R25, RZ, RZ, R15 ;  /* 0x000000ffff197224 */ /* 0x004fe200078e000f */
[----:B------:R-:W-:Y:S01]  /*1ee0*/  LEA.HI.X R13, R10, UR17, R11, 0x2, P5 ;  /* 0x000000110a0d7c11 */ /* 0x000fe2000a8f140b */
[----:B------:R-:W-:-:S02]  /*1ef0*/  @P0 IMAD.MOV.U32 R10, RZ, RZ, R20 ;  /* 0x000000ffff0a0224 */ /* 0x000fc400078e0014 */
[----:B------:R-:W-:-:S05]  /*1f00*/  @P0 IMAD.MOV.U32 R11, RZ, RZ, R21 ;  /* 0x000000ffff0b0224 */ /* 0x000fca00078e0015 */
[----:B------:R2:W-:Y:S01]  /*1f10*/  @P0 STG.E desc[UR14][R10.64+0x20], R89 ;  /* 0x000020590a000986 */ /* 0x0005e2000c10190e */
[----:B------:R-:W-:Y:S05]  /*1f20*/  @!P1 BRA `(.L_x_29) ;  /* 0x0000000000049947 */ /* 0x000fea0003800000 */
[----:B------:R3:W5:Y:S02]  /*1f30*/  LDG.E.LTC128B R25, desc[UR14][R12.64+0x20] ;  /* 0x0000200e0c197981 */ /* 0x000764000c1e1920 */
.L_x_29:
[----:B------:R-:W-:Y:S05]  /*1f40*/  BSYNC B1 ;  /* 0x0000000000017941 */ /* 0x000fea0003800000 */
.L_x_28:
[----:B--2--5:R-:W-:Y:S01]  /*1f50*/  IMAD R10, R25, R8, RZ ;  /* 0x00000008190a7224 */ /* 0x024fe200078e02ff */
[----:B------:R-:W-:Y:S01]  /*1f60*/  IADD3 R14, P0, R18, UR9, RZ ;  /* 0x00000009120e7c10 */ /* 0x000fe2000ff1e0ff */
[----:B------:R-:W-:Y:S02]  /*1f70*/  IMAD.MOV.U32 R91, RZ, RZ, R25 ;  /* 0x000000ffff5b7224 */ /* 0x000fe400078e0019 */
[----:B------:R-:W-:Y:S01]  /*1f80*/  IMAD R89, R27, R6, R10 ;  /* 0x000000061b597224 */ /* 0x000fe200078e020a */
[----:B------:R-:W-:Y:S01]  /*1f90*/  IADD3.X R15, R19, UR10, RZ, P0, !PT ;  /* 0x0000000a130f7c10 */ /* 0x000fe200087fe4ff */
[----:B---3--:R-:W-:Y:S02]  /*1fa0*/  @P1 IMAD.MOV.U32 R12, RZ, RZ, R22 ;  /* 0x000000ffff0c1224 */ /* 0x008fe400078e0016 */
[----:B------:R-:W-:-:S05]  /*1fb0*/  @P1 IMAD.MOV.U32 R13, RZ, RZ, R23 ;  /* 0x000000ffff0d1224 */ /* 0x000fca00078e0017 */
[----:B------:R2:W-:Y:S04]  /*1fc0*/  @P1 STG.E desc[UR14][R12.64+0x20], R89 ;  /* 0x000020590c001986 */ /* 0x0005e8000c10190e */
[----:B------:R-:W3:Y:S01]  /*1fd0*/  @P4 LDG.E.LTC128B R91, desc[UR14][R14.64] ;  /* 0x0000000e0e5b4981 */ /* 0x000ee2000c1e1920 */
[C---:B------:R-:W-:Y:S01]  /*1fe0*/  IMAD.SHL.U32 R11, R96.reuse, 0x20, RZ ;  /* 0x00000020600b7824 */ /* 0x040fe200078e00ff */
[----:B------:R-:W-:Y:S01]  /*1ff0*/  SHF.L.U64.HI R10, R96, 0x5, R97 ;  /* 0x00000005600a7819 */ /* 0x000fe20000010261 */
[----:B------:R-:W-:Y:S01]  /*2000*/  BSSY B1, `(.L_x_30) ;  /* 0x000000c000017945 */ /* 0x000fe20003800000 */
[----:B------:R-:W-:Y:S02]  /*2010*/  ISETP.GT.AND P0, PT, R9, 0x9, PT ;  /* 0x000000090900780c */ /* 0x000fe40003f04270 */
[----:B------:R-:W-:-:S02]  /*2020*/  IADD3 R24, P5, R11, R20, RZ ;  /* 0x000000140b187210 */ /* 0x000fc40007fbe0ff */
[----:B------:R-:W-:-:S03]  /*2030*/  ISETP.GT.AND P1, PT, R7, RZ, P0 ;  /* 0x000000ff0700720c */ /* 0x000fc60000724270 */
[----:B------:R-:W-:Y:S01]  /*2040*/  IMAD.X R25, R10, 0x1, R21, P5 ;  /* 0x000000010a197824 */ /* 0x000fe200028e0615 */
[----:B------:R-:W-:Y:S01]  /*2050*/  IADD3 R26, P5, R16, UR9, RZ ;  /* 0x00000009101a7c10 */ /* 0x000fe2000ffbe0ff */
[----:B---3--:R-:W-:-:S04]  /*2060*/  IMAD R27, R91, R8, RZ ;  /* 0x000000085b1b7224 */ /* 0x008fc800078e02ff */
[----:B------:R-:W-:Y:S01]  /*2070*/  IMAD R93, R28, R6, R27 ;  /* 0x000000061c5d7224 */ /* 0x000fe200078e021b */
[----:B------:R-:W-:-:S04]  /*2080*/  IADD3.X R27, R17, UR10, RZ, P5, !PT ;  /* 0x0000000a111b7c10 */ /* 0x000fc8000affe4ff */
[----:B------:R2:W-:Y:S01]  /*2090*/  @P4 STG.E desc[UR14][R24.64], R93 ;  /* 0x0000005d18004986 */ /* 0x0005e2000c10190e */
[----:B------:R-:W-:Y:S05]  /*20a0*/  @!P1 BRA `(.L_x_31) ;  /* 0x0000000000049947 */ /* 0x000fea0003800000 */
[----:B------:R3:W5:Y:S02]  /*20b0*/  LDG.E.LTC128B R91, desc[UR14][R26.64] ;  /* 0x0000000e1a5b7981 */ /* 0x000764000c1e1920 */
.L_x_31:
[----:B------:R-:W-:Y:S05]  /*20c0*/  BSYNC B1 ;  /* 0x0000000000017941 */ /* 0x000fea0003800000 */
.L_x_30:
[----:B------:R-:W-:Y:S01]  /*20d0*/  UIADD3 UR7, UP0, UR9, 0x20, URZ ;  /* 0x0000002009077890 */ /* 0x000fe2000ff1e03f */
[----:B------:R-:W-:Y:S01]  /*20e0*/  ISETP.GT.AND P2, PT, R7, 0x8, P2 ;  /* 0x000000080700780c */ /* 0x000fe20001744270 */
[----:B--2--5:R-:W-:Y:S01]  /*20f0*/  IMAD R12, R91, R8, RZ ;  /* 0x000000085b0c7224 */ /* 0x024fe200078e02ff */
[----:B------:R-:W-:Y:S01]  /*2100*/  IADD3 R88, P4, R11, R22, RZ ;  /* 0x000000160b587210 */ /* 0x000fe20007f9e0ff */
[----:B------:R-:W-:Y:S02]  /*2110*/  UIADD3.X UR8, URZ, UR10, URZ, UP0, !UPT ;  /* 0x0000000a3f087290 */ /* 0x000fe400087fe43f */
[----:B------:R-:W-:Y:S01]  /*2120*/  IADD3 R18, P5, R18, UR7, RZ ;  /* 0x0000000712127c10 */ /* 0x000fe2000ffbe0ff */
[----:B------:R-:W-:Y:S02]  /*2130*/  IMAD R93, R29, R6, R12 ;  /* 0x000000061d5d7224 */ /* 0x000fe400078e020c */
[----:B------:R-:W-:Y:S01]  /*2140*/  IMAD.X R89, R10, 0x1, R23, P4 ;  /* 0x000000010a597824 */ /* 0x000fe200020e0617 */
[----:B------:R-:W-:-:S04]  /*2150*/  IADD3.X R19, R19, UR8, RZ, P5, !PT ;  /* 0x0000000813137c10 */ /* 0x000fc8000affe4ff */
[----:B------:R2:W-:Y:S04]  /*2160*/  @P1 STG.E desc[UR14][R88.64], R93 ;  /* 0x0000005d58001986 */ /* 0x0005e8000c10190e */
[----:B------:R-:W4:Y:S01]  /*2170*/  @P2 LDG.E.LTC128B R91, desc[UR14][R18.64] ;  /* 0x0000000e125b2981 */ /* 0x000f22000c1e1920 */
[----:B------:R-:W-:Y:S01]  /*2180*/  IADD3 R13, P1, R11, 0x20, RZ ;  /* 0x000000200b0d7810 */ /* 0x000fe20007f3e0ff */
[----:B------:R-:W-:Y:S01]  /*2190*/  BSSY B1, `(.L_x_32) ;  /* 0x000000c000017945 */ /* 0x000fe20003800000 */
[----:B------:R-:W-:Y:S02]  /*21a0*/  ISETP.GT.AND P4, PT, R7, 0x8, P0 ;  /* 0x000000080700780c */ /* 0x000fe40000784270 */
[----:B------:R-:W-:Y:S01]  /*21b0*/  IADD3 R20, P5, R13, R20, RZ ;  /* 0x000000140d147210 */ /* 0x000fe20007fbe0ff */
[----:B------:R-:W-:Y:S01]  /*21c0*/  IMAD.X R12, RZ, RZ, R10, P1 ;  /* 0x000000ffff0c7224 */ /* 0x000fe200008e060a */
[----:B0-----:R-:W-:-:S03]  /*21d0*/  IADD3 R16, P0, R16, UR7, RZ ;  /* 0x0000000710107c10 */ /* 0x001fc6000ff1e0ff */
[----:B------:R-:W-:Y:S01]  /*21e0*/  IMAD.X R21, R12, 0x1, R21, P5 ;  /* 0x000000010c157824 */ /* 0x000fe200028e0615 */
[----:B------:R-:W-:Y:S01]  /*21f0*/  IADD3.X R17, R17, UR8, RZ, P0, !PT ;  /* 0x0000000811117c10 */ /* 0x000fe200087fe4ff */
[----:B----4-:R-:W-:-:S04]  /*2200*/  IMAD R29, R91, R8, RZ ;  /* 0x000000085b1d7224 */ /* 0x010fc800078e02ff */
[----:B------:R-:W-:-:S05]  /*2210*/  IMAD R29, R30, R6, R29 ;  /* 0x000000061e1d7224 */ /* 0x000fca00078e021d */
[----:B------:R2:W-:Y:S01]  /*2220*/  @P2 STG.E desc[UR14][R20.64], R29 ;  /* 0x0000001d14002986 */ /* 0x0005e2000c10190e */
[----:B------:R-:W-:Y:S05]  /*2230*/  @!P4 BRA `(.L_x_33) ;  /* 0x000000000004c947 */ /* 0x000fea0003800000 */
[----:B------:R0:W5:Y:S02]  /*2240*/  LDG.E.LTC128B R91, desc[UR14][R16.64] ;  /* 0x0000000e105b7981 */ /* 0x000164000c1e1920 */
.L_x_33:
[----:B------:R-:W-:Y:S05]  /*2250*/  BSYNC B1 ;  /* 0x0000000000017941 */ /* 0x000fea0003800000 */
.L_x_32:
[----:B0----5:R-:W-:Y:S01]  /*2260*/  IMAD R17, R91, R8, RZ ;  /* 0x000000085b117224 */ /* 0x021fe200078e02ff */
[----:B------:R-:W-:Y:S01]  /*2270*/  IADD3 R16, P2, R13, R22, RZ ;  /* 0x000000160d107210 */ /* 0x000fe20007f5e0ff */
[----:B------:R-:W-:Y:S01]  /*2280*/  BSSY B1, `(.L_x_34) ;  /* 0x000000c000017945 */ /* 0x000fe20003800000 */
[----:B------:R-:W-:Y:S01]  /*2290*/  ISETP.GT.AND P1, PT, R9, 0x10, PT ;  /* 0x000000100900780c */ /* 0x000fe20003f24270 */
[----:B------:R-:W-:Y:S01]  /*22a0*/  IMAD R31, R31, R6, R17 ;  /* 0x000000061f1f7224 */ /* 0x000fe200078e0211 */
[----:B------:R-:W-:Y:S01]  /*22b0*/  ISETP.GT.AND P0, PT, R9, 0x11, PT ;  /* 0x000000110900780c */ /* 0x000fe20003f04270 */
[----:B------:R-:W-:Y:S01]  /*22c0*/  IMAD.X R17, R12, 0x1, R23, P2 ;  /* 0x000000010c117824 */ /* 0x000fe200010e0617 */
[----:B------:R-:W-:Y:S02]  /*22d0*/  ISETP.GT.AND P5, PT, R7, RZ, P1 ;  /* 0x000000ff0700720c */ /* 0x000fe40000fa4270 */
[----:B------:R-:W-:Y:S02]  /*22e0*/  IADD3 R18, P2, R14, UR9, RZ ;  /* 0x000000090e127c10 */ /* 0x000fe4000ff5e0ff */
[----:B------:R0:W-:Y:S01]  /*22f0*/  @P4 STG.E desc[UR14][R16.64], R31 ;  /* 0x0000001f10004986 */ /* 0x0001e2000c10190e */
[----:B--2---:R-:W-:-:S02]  /*2300*/  IADD3 R20, P6, R24, R11, RZ ;  /* 0x0000000b18147210 */ /* 0x004fc40007fde0ff */
[----:B------:R-:W-:-:S06]  /*2310*/  IADD3.X R19, R15, UR10, RZ, P2, !PT ;  /* 0x0000000a0f137c10 */ /* 0x000fcc00097fe4ff */
[----:B------:R-:W-:Y:S05]  /*2320*/  @!P5 BRA `(.L_x_35) ;  /* 0x000000000004d947 */ /* 0x000fea0003800000 */
[----:B------:R2:W5:Y:S02]  /*2330*/  LDG.E.LTC128B R91, desc[UR14][R18.64] ;  /* 0x0000000e125b7981 */ /* 0x000564000c1e1920 */
.L_x_35:
[----:B------:R-:W-:Y:S05]  /*2340*/  BSYNC B1 ;  /* 0x0000000000017941 */ /* 0x000fea0003800000 */
.L_x_34:
[----:B0----5:R-:W-:Y:S01]  /*2350*/  IMAD R17, R91, R8, RZ ;  /* 0x000000085b117224 */ /* 0x021fe200078e02ff */
[----:B------:R-:W-:Y:S01]  /*2360*/  ISETP.GT.AND P2, PT, R7, RZ, P0 ;  /* 0x000000ff0700720c */ /* 0x000fe20000744270 */
[----:B------:R-:W-:Y:S01]  /*2370*/  IMAD.X R21, R25, 0x1, R10, P6 ;  /* 0x0000000119157824 */ /* 0x000fe200030e060a */
[----:B------:R-:W-:Y:S01]  /*2380*/  IADD3 R16, P6, R26, UR9, RZ ;  /* 0x000000091a107c10 */ /* 0x000fe2000ffde0ff */
[----:B-1----:R-:W-:Y:S01]  /*2390*/  IMAD R23, R32, R6, R17 ;  /* 0x0000000620177224 */ /* 0x002fe200078e0211 */
[----:B------:R-:W-:Y:S01]  /*23a0*/  BSSY B1, `(.L_x_36) ;  /* 0x0000006000017945 */ /* 0x000fe20003800000 */
[----:B------:R-:W-:Y:S02]  /*23b0*/  IADD3 R22, P4, R88, R11, RZ ;  /* 0x0000000b58167210 */ /* 0x000fe40007f9e0ff */
[----:B------:R-:W-:Y:S01]  /*23c0*/  IADD3.X R17, R27, UR10, RZ, P6, !PT ;  /* 0x0000000a1b117c10 */ /* 0x000fe2000b7fe4ff */
[----:B------:R0:W-:Y:S05]  /*23d0*/  @P5 STG.E desc[UR14][R20.64], R23 ;  /* 0x0000001714005986 */ /* 0x0001ea000c10190e */
[----:B------:R-:W-:Y:S05]  /*23e0*/  @!P2 BRA `(.L_x_37) ;  /* 0x000000000004a947 */ /* 0x000fea0003800000 */
[----:B------:R1:W5:Y:S02]  /*23f0*/  LDG.E.LTC128B R91, desc[UR14][R16.64] ;  /* 0x0000000e105b7981 */ /* 0x000364000c1e1920 */
.L_x_37:
[----:B------:R-:W-:Y:S05]  /*2400*/  BSYNC B1 ;  /* 0x0000000000017941 */ /* 0x000fea0003800000 */
.L_x_36:
[----:B-----5:R-:W-:Y:S01]  /*2410*/  IMAD R28, R91, R8, RZ ;  /* 0x000000085b1c7224 */ /* 0x020fe200078e02ff */
[----:B------:R-:W-:Y:S01]  /*2420*/  ISETP.GT.AND P1, PT, R7, 0x8, P1 ;  /* 0x000000080700780c */ /* 0x000fe20000f24270 */
[----:B0-----:R-:W-:Y:S01]  /*2430*/  IMAD.X R23, R89, 0x1, R10, P4 ;  /* 0x0000000159177824 */ /* 0x001fe200020e060a */
[----:B------:R-:W-:Y:S01]  /*2440*/  IADD3 R14, P4, R14, UR7, RZ ;  /* 0x000000070e0e7c10 */ /* 0x000fe2000ff9e0ff */
[----:B------:R-:W-:Y:S01]  /*2450*/  IMAD R33, R33, R6, R28 ;  /* 0x0000000621217224 */ /* 0x000fe200078e021c */
[----:B------:R-:W-:Y:S01]  /*2460*/  BSSY B1, `(.L_x_38) ;  /* 0x0000006000017945 */ /* 0x000fe20003800000 */
[----:B------:R-:W-:Y:S02]  /*2470*/  IADD3 R28, P5, R13, R24, RZ ;  /* 0x000000180d1c7210 */ /* 0x000fe40007fbe0ff */
[----:B------:R-:W-:Y:S01]  /*2480*/  IADD3.X R15, R15, UR8, RZ, P4, !PT ;  /* 0x000000080f0f7c10 */ /* 0x000fe2000a7fe4ff */
[----:B------:R0:W-:Y:S05]  /*2490*/  @P2 STG.E desc[UR14][R22.64], R33 ;  /* 0x0000002116002986 */ /* 0x0001ea000c10190e */
[----:B------:R-:W-:Y:S05]  /*24a0*/  @!P1 BRA `(.L_x_39) ;  /* 0x0000000000049947 */ /* 0x000fea0003800000 */
[----:B------:R4:W5:Y:S02]  /*24b0*/  LDG.E.LTC128B R91, desc[UR14][R14.64] ;  /* 0x0000000e0e5b7981 */ /* 0x000964000c1e1920 */
.L_x_39:
[----:B------:R-:W-:Y:S05]  /*24c0*/  BSYNC B1 ;  /* 0x0000000000017941 */ /* 0x000fea0003800000 */
.L_x_38:
[----:B----45:R-:W-:Y:S01]  /*24d0*/  IMAD R15, R91, R8, RZ ;  /* 0x000000085b0f7224 */ /* 0x030fe200078e02ff */
[----:B------:R-:W-:Y:S01]  /*24e0*/  ISETP.GT.AND P2, PT, R7, 0x8, P0 ;  /* 0x000000080700780c */ /* 0x000fe20000744270 */
[----:B------:R-:W-:Y:S01]  /*24f0*/  IMAD.X R29, R12, 0x1, R25, P5 ;  /* 0x000000010c1d7824 */ /* 0x000fe200028e0619 */
[----:B------:R-:W-:Y:S01]  /*2500*/  IADD3 R14, P0, R26, UR7, RZ ;  /* 0x000000071a0e7c10 */ /* 0x000fe2000ff1e0ff */
[----:B------:R-:W-:Y:S01]  /*2510*/  IMAD R25, R34, R6, R15 ;  /* 0x0000000622197224 */ /* 0x000fe200078e020f */
[----:B------:R-:W-:Y:S02]  /*2520*/  BSSY B1, `(.L_x_40) ;  /* 0x0000005000017945 */ /* 0x000fe40003800000 */
[----:B------:R-:W-:Y:S02]  /*2530*/  IADD3.X R15, R27, UR8, RZ, P0, !PT ;  /* 0x000000081b0f7c10 */ /* 0x000fe400087fe4ff */
[----:B------:R4:W-:Y:S05]  /*2540*/  @P1 STG.E desc[UR14][R28.64], R25 ;  /* 0x000000191c001986 */ /* 0x0009ea000c10190e */
[----:B------:R-:W-:Y:S05]  /*2550*/  @!P2 BRA `(.L_x_41) ;  /* 0x000000000004a947 */ /* 0x000fea0003800000 */
[----:B------:R0:W5:Y:S02]  /*2560*/  LDG.E.LTC128B R91, desc[UR14][R14.64] ;  /* 0x0000000e0e5b7981 */ /* 0x000164000c1e1920 */
.L_x_41:
[----:B------:R-:W-:Y:S05]  /*2570*/  BSYNC B1 ;  /* 0x0000000000017941 */ /* 0x000fea0003800000 */
.L_x_40:
[----:B0----5:R-:W-:Y:S01]  /*2580*/  IMAD R15, R91, R8, RZ ;  /* 0x000000085b0f7224 */ /* 0x021fe200078e02ff */
[----:B------:R-:W-:Y:S01]  /*2590*/  IADD3 R14, P5, R13, R88, RZ ;  /* 0x000000580d0e7210 */ /* 0x000fe20007fbe0ff */
[----:B------:R-:W-:Y:S01]  /*25a0*/  BSSY B1, `(.L_x_42) ;  /* 0x000000c000017945 */ /* 0x000fe20003800000 */
[----:B------:R-:W-:Y:S01]  /*25b0*/  ISETP.GT.AND P1, PT, R9, 0x18, PT ;  /* 0x000000180900780c */ /* 0x000fe20003f24270 */
[----:B------:R-:W-:Y:S01]  /*25c0*/  IMAD R35, R35, R6, R15 ;  /* 0x0000000623237224 */ /* 0x000fe200078e020f */
[----:B------:R-:W-:Y:S01]  /*25d0*/  IADD3 R24, P6, R18, UR9, RZ ;  /* 0x0000000912187c10 */ /* 0x000fe2000ffde0ff */
[----:B------:R-:W-:Y:S01]  /*25e0*/  IMAD.X R15, R12, 0x1, R89, P5 ;  /* 0x000000010c0f7824 */ /* 0x000fe200028e0659 */
[----:B------:R-:W-:Y:S02]  /*25f0*/  ISETP.GT.AND P4, PT, R7, RZ, P1 ;  /* 0x000000ff0700720c */ /* 0x000fe40000f84270 */
[----:B------:R-:W-:Y:S02]  /*2600*/  ISETP.GT.AND P0, PT, R9, 0x19, PT ;  /* 0x000000190900780c */ /* 0x000fe40003f04270 */
[----:B------:R0:W-:Y:S01]  /*2610*/  @P2 STG.E desc[UR14][R14.64], R35 ;  /* 0x000000230e002986 */ /* 0x0001e2000c10190e */
[----:B---3--:R-:W-:-:S02]  /*2620*/  IADD3 R26, P5, R20, R11, RZ ;  /* 0x0000000b141a7210 */ /* 0x008fc40007fbe0ff */
[----:B----4-:R-:W-:-:S06]  /*2630*/  IADD3.X R25, R19, UR10, RZ, P6, !PT ;  /* 0x0000000a13197c10 */ /* 0x010fcc000b7fe4ff */
[----:B------:R-:W-:Y:S05]  /*2640*/  @!P4 BRA `(.L_x_43) ;  /* 0x000000000004c947 */ /* 0x000fea0003800000 */
[----:B------:R3:W5:Y:S02]  /*2650*/  LDG.E.LTC128B R91, desc[UR14][R24.64] ;  /* 0x0000000e185b7981 */ /* 0x000764000c1e1920 */
.L_x_43:
[----:B------:R-:W-:Y:S05]  /*2660*/  BSYNC B1 ;  /* 0x0000000000017941 */ /* 0x000fea0003800000 */
.L_x_42:
[----:B0----5:R-:W-:Y:S01]  /*2670*/  IMAD R15, R91, R8, RZ ;  /* 0x000000085b0f7224 */ /* 0x021fe200078e02ff */
[----:B------:R-:W-:Y:S01]  /*2680*/  ISETP.GT.AND P2, PT, R7, RZ, P0 ;  /* 0x000000ff0700720c */ /* 0x000fe20000744270 */
[----:B------:R-:W-:Y:S01]  /*2690*/  IMAD.X R27, R21, 0x1, R10, P5 ;  /* 0x00000001151b7824 */ /* 0x000fe200028e060a */
        /* <DEDUP_REMOVED lines=8> */
.L_x_45:
[----:B------:R-:W-:Y:S05]  /*2720*/  BSYNC B1 ;  /* 0x0000000000017941 */ /* 0x000fea0003800000 */
.L_x_44:
[----:B-----5:R-:W-:Y:S01]  /*2730*/  IMAD R30, R91, R8, RZ ;  /* 0x000000085b1e7224 */ /* 0x020fe200078e02ff */
[----:B------:R-:W-:Y:S01]  /*2740*/  ISETP.GT.AND P1, PT, R7, 0x8, P1 ;  /* 0x000000080700780c */ /* 0x000fe20000f24270 */
[----:B0-----:R-:W-:Y:S01]  /*2750*/  IMAD.X R29, R23, 0x1, R10, P5 ;  /* 0x00000001171d7824 */ /* 0x001fe200028e060a */
[----:B--2---:R-:W-:Y:S01]  /*2760*/  IADD3 R18, P4, R18, UR7, RZ ;  /* 0x0000000712127c10 */ /* 0x004fe2000ff9e0ff */
[----:B------:R-:W-:Y:S01]  /*2770*/  IMAD R37, R37, R6, R30 ;  /* 0x0000000625257224 */ /* 0x000fe200078e021e */
[----:B------:R-:W-:Y:S01]  /*2780*/  BSSY B1, `(.L_x_46) ;  /* 0x0000006000017945 */ /* 0x000fe20003800000 */
[----:B------:R-:W-:Y:S02]  /*2790*/  IADD3 R30, P5, R20, R13, RZ ;  /* 0x0000000d141e7210 */ /* 0x000fe40007fbe0ff */
[----:B------:R-:W-:Y:S01]  /*27a0*/  IADD3.X R19, R19, UR8, RZ, P4, !PT ;  /* 0x0000000813137c10 */ /* 0x000fe2000a7fe4ff */
[----:B------:R0:W-:Y:S05]  /*27b0*/  @P2 STG.E desc[UR14][R28.64], R37 ;  /* 0x000000251c002986 */ /* 0x0001ea000c10190e */
[----:B------:R-:W-:Y:S05]  /*27c0*/  @!P1 BRA `(.L_x_47) ;  /* 0x0000000000049947 */ /* 0x000fea0003800000 */
[----:B------:R2:W5:Y:S02]  /*27d0*/  LDG.E.LTC128B R91, desc[UR14][R18.64] ;  /* 0x0000000e125b7981 */ /* 0x000564000c1e1920 */
.L_x_47:
[----:B------:R-:W-:Y:S05]  /*27e0*/  BSYNC B1 ;  /* 0x0000000000017941 */ /* 0x000fea0003800000 */
.L_x_46:
[----:B--2--5:R-:W-:Y:S01]  /*27f0*/  IMAD R19, R91, R8, RZ ;  /* 0x000000085b137224 */ /* 0x024fe200078e02ff */
[----:B------:R-:W-:Y:S01]  /*2800*/  ISETP.GT.AND P2, PT, R7, 0x8, P0 ;  /* 0x000000080700780c */ /* 0x000fe20000744270 */
[----:B------:R-:W-:Y:S01]  /*2810*/  IMAD.X R31, R21, 0x1, R12, P5 ;  /* 0x00000001151f7824 */ /* 0x000fe200028e060c */
[----:B-1----:R-:W-:Y:S01]  /*2820*/  IADD3 R16, P0, R16, UR7, RZ ;  /* 0x0000000710107c10 */ /* 0x002fe2000ff1e0ff */
[----:B------:R-:W-:Y:S01]  /*2830*/  IMAD R19, R38, R6, R19 ;  /* 0x0000000626137224 */ /* 0x000fe200078e0213 */
[----:B------:R-:W-:Y:S02]  /*2840*/  BSSY B1, `(.L_x_48) ;  /* 0x0000005000017945 */ /* 0x000fe40003800000 */
[----:B------:R-:W-:Y:S02]  /*2850*/  IADD3.X R17, R17, UR8, RZ, P0, !PT ;  /* 0x0000000811117c10 */ /* 0x000fe400087fe4ff */
[----:B------:R1:W-:Y:S05]  /*2860*/  @P1 STG.E desc[UR14][R30.64], R19 ;  /* 0x000000131e001986 */ /* 0x0003ea000c10190e */
[----:B------:R-:W-:Y:S05]  /*2870*/  @!P2 BRA `(.L_x_49) ;  /* 0x000000000004a947 */ /* 0x000fea0003800000 */
[----:B------:R2:W5:Y:S02]  /*2880*/  LDG.E.LTC128B R91, desc[UR14][R16.64] ;  /* 0x0000000e105b7981 */ /* 0x000564000c1e1920 */
.L_x_49:
[----:B------:R-:W-:Y:S05]  /*2890*/  BSYNC B1 ;  /* 0x0000000000017941 */ /* 0x000fea0003800000 */
.L_x_48:
[----:B--2--5:R-:W-:Y:S01]  /*28a0*/  IMAD R17, R91, R8, RZ ;  /* 0x000000085b117224 */ /* 0x024fe200078e02ff */
        /* <DEDUP_REMOVED lines=9> */
[----:B------:R-:W-:-:S02]  /*2940*/  IADD3 R20, P5, R26, R11, RZ ;  /* 0x0000000b1a147210 */ /* 0x000fc40007fbe0ff */
[----:B-1----:R-:W-:-:S06]  /*2950*/  IADD3.X R19, R25, UR10, RZ, P6, !PT ;  /* 0x0000000a19137c10 */ /* 0x002fcc000b7fe4ff */
[----:B------:R-:W-:Y:S05]  /*2960*/  @!P4 BRA `(.L_x_51) ;  /* 0x000000000004c947 */ /* 0x000fea0003800000 */
[----:B------:R1:W5:Y:S02]  /*2970*/  LDG.E.LTC128B R91, desc[UR14][R18.64] ;  /* 0x0000000e125b7981 */ /* 0x000364000c1e1920 */
.L_x_51:
[----:B------:R-:W-:Y:S05]  /*2980*/  BSYNC B1 ;  /* 0x0000000000017941 */ /* 0x000fea0003800000 */
.L_x_50:
[----:B--2--5:R-:W-:Y:S01]  /*2990*/  IMAD R17, R91, R8, RZ ;  /* 0x000000085b117224 */ /* 0x024fe200078e02ff */
        /* <DEDUP_REMOVED lines=10> */
.L_x_53:
[----:B------:R-:W-:Y:S05]  /*2a40*/  BSYNC B1 ;  /* 0x0000000000017941 */ /* 0x000fea0003800000 */
.L_x_52:
[----:B-----5:R-:W-:Y:S01]  /*2a50*/  IMAD R30, R91, R8, RZ ;  /* 0x000000085b1e7224 */ /* 0x020fe200078e02ff */
[----:B------:R-:W-:Y:S01]  /*2a60*/  ISETP.GT.AND P1, PT, R7, 0x8, P1 ;  /* 0x000000080700780c */ /* 0x000fe20000f24270 */
[----:B--2---:R-:W-:Y:S01]  /*2a70*/  IMAD.X R23, R29, 0x1, R10, P5 ;  /* 0x000000011d177824 */ /* 0x004fe200028e060a */
[----:B---3--:R-:W-:Y:S01]  /*2a80*/  IADD3 R24, P4, R24, UR7, RZ ;  /* 0x0000000718187c10 */ /* 0x008fe2000ff9e0ff */
[----:B------:R-:W-:Y:S01]  /*2a90*/  IMAD R41, R41, R6, R30 ;  /* 0x0000000629297224 */ /* 0x000fe200078e021e */
[----:B------:R-:W-:Y:S01]  /*2aa0*/  BSSY B1, `(.L_x_54) ;  /* 0x0000006000017945 */ /* 0x000fe20003800000 */
[----:B------:R-:W-:Y:S02]  /*2ab0*/  IADD3 R30, P5, R26, R13, RZ ;  /* 0x0000000d1a1e7210 */ /* 0x000fe40007fbe0ff */
[----:B------:R-:W-:Y:S01]  /*2ac0*/  IADD3.X R25, R25, UR8, RZ, P4, !PT ;  /* 0x0000000819197c10 */ /* 0x000fe2000a7fe4ff */
[----:B------:R2:W-:Y:S05]  /*2ad0*/  @P2 STG.E desc[UR14][R22.64], R41 ;  /* 0x0000002916002986 */ /* 0x0005ea000c10190e */
[----:B------:R-:W-:Y:S05]  /*2ae0*/  @!P1 BRA `(.L_x_55) ;  /* 0x0000000000049947 */ /* 0x000fea0003800000 */
[----:B------:R3:W5:Y:S02]  /*2af0*/  LDG.E.LTC128B R91, desc[UR14][R24.64] ;  /* 0x0000000e185b7981 */ /* 0x000764000c1e1920 */
.L_x_55:
[----:B------:R-:W-:Y:S05]  /*2b00*/  BSYNC B1 ;  /* 0x0000000000017941 */ /* 0x000fea0003800000 */
.L_x_54:
[----:B---3-5:R-:W-:Y:S01]  /*2b10*/  IMAD R25, R91, R8, RZ ;  /* 0x000000085b197224 */ /* 0x028fe200078e02ff */
[----:B------:R-:W-:Y:S01]  /*2b20*/  ISETP.GT.AND P2, PT, R7, 0x8, P0 ;  /* 0x000000080700780c */ /* 0x000fe20000744270 */
[----:B------:R-:W-:Y:S01]  /*2b30*/  IMAD.X R31, R27, 0x1, R12, P5 ;  /* 0x000000011b1f7824 */ /* 0x000fe200028e060c */
[----:B----4-:R-:W-:Y:S01]  /*2b40*/  IADD3 R14, P0, R14, UR7, RZ ;  /* 0x000000070e0e7c10 */ /* 0x010fe2000ff1e0ff */
[----:B------:R-:W-:Y:S01]  /*2b50*/  IMAD R25, R42, R6, R25 ;  /* 0x000000062a197224 */ /* 0x000fe200078e0219 */
[----:B------:R-:W-:Y:S02]  /*2b60*/  BSSY B1, `(.L_x_56) ;  /* 0x0000005000017945 */ /* 0x000fe40003800000 */
[----:B------:R-:W-:Y:S02]  /*2b70*/  IADD3.X R15, R15, UR8, RZ, P0, !PT ;  /* 0x000000080f0f7c10 */ /* 0x000fe400087fe4ff */
[----:B------:R3:W-:Y:S05]  /*2b80*/  @P1 STG.E desc[UR14][R30.64], R25 ;  /* 0x000000191e001986 */ /* 0x0007ea000c10190e */
[----:B------:R-:W-:Y:S05]  /*2b90*/  @!P2 BRA `(.L_x_57) ;  /* 0x000000000004a947 */ /* 0x000fea0003800000 */
[----:B------:R4:W5:Y:S02]  /*2ba0*/  LDG.E.LTC128B R91, desc[UR14][R14.64] ;  /* 0x0000000e0e5b7981 */ /* 0x000964000c1e1920 */
.L_x_57:
[----:B------:R-:W-:Y:S05]  /*2bb0*/  BSYNC B1 ;  /* 0x0000000000017941 */ /* 0x000fea0003800000 */
.L_x_56:
[----:B----45:R-:W-:Y:S01]  /*2bc0*/  IMAD R15, R91, R8, RZ ;  /* 0x000000085b0f7224 */ /* 0x030fe200078e02ff */
        /* <DEDUP_REMOVED lines=10> */
[----:B---3--:R-:W-:-:S06]  /*2c70*/  IADD3.X R25, R19, UR10, RZ, P6, !PT ;  /* 0x0000000a13197c10 */ /* 0x008fcc000b7fe4ff */
[----:B------:R-:W-:Y:S05]  /*2c80*/  @!P4 BRA `(.L_x_59) ;  /* 0x000000000004c947 */ /* 0x000fea0003800000 */
[----:B------:R3:W5:Y:S02]  /*2c90*/  LDG.E.LTC128B R91, desc[UR14][R24.64] ;  /* 0x0000000e185b7981 */ /* 0x000764000c1e1920 */
.L_x_59:
[----:B------:R-:W-:Y:S05]  /*2ca0*/  BSYNC B1 ;  /* 0x0000000000017941 */ /* 0x000fea0003800000 */
.L_x_58:
[----:B----45:R-:W-:Y:S01]  /*2cb0*/  IMAD R15, R91, R8, RZ ;  /* 0x000000085b0f7224 */ /* 0x030fe200078e02ff */
[----:B------:R-:W-:Y:S01]  /*2cc0*/  ISETP.GT.AND P2, PT, R7, RZ, P0 ;  /* 0x000000ff0700720c */ /* 0x000fe20000744270 */
[----:B------:R-:W-:Y:S01]  /*2cd0*/  IMAD.X R27, R21, 0x1, R10, P5 ;  /* 0x00000001151b7824 */ /* 0x000fe200028e060a */
[----:B------:R-:W-:Y:S01]  /*2ce0*/  IADD3 R14, P6, R16, UR9, RZ ;  /* 0x00000009100e7c10 */ /* 0x000fe2000ffde0ff */
[----:B0-----:R-:W-:Y:S01]  /*2cf0*/  IMAD R29, R44, R6, R15 ;  /* 0x000000062c1d7224 */ /* 0x001fe200078e020f */
[----:B------:R-:W-:Y:S01]  /*2d00*/  BSSY B1, `(.L_x_60) ;  /* 0x0000006000017945 */ /* 0x000fe20003800000 */
[----:B------:R-:W-:Y:S02]  /*2d10*/  IADD3 R28, P5, R22, R11, RZ ;  /* 0x0000000b161c7210 */ /* 0x000fe40007fbe0ff */
[----:B------:R-:W-:Y:S01]  /*2d20*/  IADD3.X R15, R17, UR10, RZ, P6, !PT ;  /* 0x0000000a110f7c10 */ /* 0x000fe2000b7fe4ff */
[----:B------:R0:W-:Y:S05]  /*2d30*/  @P4 STG.E desc[UR14][R26.64], R29 ;  /* 0x0000001d1a004986 */ /* 0x0001ea000c10190e */
[----:B------:R-:W-:Y:S05]  /*2d40*/  @!P2 BRA `(.L_x_61) ;  /* 0x000000000004a947 */ /* 0x000fea0003800000 */
[----:B------:R4:W5:Y:S02]  /*2d50*/  LDG.E.LTC128B R91, desc[UR14][R14.64] ;  /* 0x0000000e0e5b7981 */ /* 0x000964000c1e1920 */
.L_x_61:
[----:B------:R-:W-:Y:S05]  /*2d60*/  BSYNC B1 ;  /* 0x0000000000017941 */ /* 0x000fea0003800000 */
.L_x_60:
[----:B-----5:R-:W-:Y:S01]  /*2d70*/  IMAD R30, R91, R8, RZ ;  /* 0x000000085b1e7224 */ /* 0x020fe200078e02ff */
[----:B------:R-:W-:Y:S01]  /*2d80*/  ISETP.GT.AND P1, PT, R7, 0x8, P1 ;  /* 0x000000080700780c */ /* 0x000fe20000f24270 */
[----:B0-----:R-:W-:Y:S01]  /*2d90*/  IMAD.X R29, R23, 0x1, R10, P5 ;  /* 0x00000001171d7824 */ /* 0x001fe200028e060a */
[----:B-1----:R-:W-:Y:S01]  /*2da0*/  IADD3 R18, P4, R18, UR7, RZ ;  /* 0x0000000712127c10 */ /* 0x002fe2000ff9e0ff */
[----:B------:R-:W-:Y:S01]  /*2db0*/  IMAD R45, R45, R6, R30 ;  /* 0x000000062d2d7224 */ /* 0x000fe200078e021e */
[----:B------:R-:W-:Y:S01]  /*2dc0*/  BSSY B1, `(.L_x_62) ;  /* 0x0000006000017945 */ /* 0x000fe20003800000 */
[----:B------:R-:W-:Y:S02]  /*2dd0*/  IADD3 R30, P5, R20, R13, RZ ;  /* 0x0000000d141e7210 */ /* 0x000fe40007fbe0ff */
[----:B------:R-:W-:Y:S01]  /*2de0*/  IADD3.X R19, R19, UR8, RZ, P4, !PT ;  /* 0x0000000813137c10 */ /* 0x000fe2000a7fe4ff */
[----:B------:R0:W-:Y:S05]  /*2df0*/  @P2 STG.E desc[UR14][R28.64], R45 ;  /* 0x0000002d1c002986 */ /* 0x0001ea000c10190e */
[----:B------:R-:W-:Y:S05]  /*2e00*/  @!P1 BRA `(.L_x_63) ;  /* 0x0000000000049947 */ /* 0x000fea0003800000 */
[----:B------:R1:W5:Y:S02]  /*2e10*/  LDG.E.LTC128B R91, desc[UR14][R18.64] ;  /* 0x0000000e125b7981 */ /* 0x000364000c1e1920 */
.L_x_63:
[----:B------:R-:W-:Y:S05]  /*2e20*/  BSYNC B1 ;  /* 0x0000000000017941 */ /* 0x000fea0003800000 */
.L_x_62:
[----:B-1---5:R-:W-:Y:S01]  /*2e30*/  IMAD R19, R91, R8, RZ ;  /* 0x000000085b137224 */ /* 0x022fe200078e02ff */
        /* <DEDUP_REMOVED lines=9> */
.L_x_65:
[----:B------:R-:W-:Y:S05]  /*2ed0*/  BSYNC B1 ;  /* 0x0000000000017941 */ /* 0x000fea0003800000 */
.L_x_64:
        /* <DEDUP_REMOVED lines=14> */
.L_x_67:
[----:B------:R-:W-:Y:S05]  /*2fc0*/  BSYNC B1 ;  /* 0x0000000000017941 */ /* 0x000fea0003800000 */
.L_x_66:
[----:B0----5:R-:W-:Y:S01]  /*2fd0*/  IMAD R17, R91, R8, RZ ;  /* 0x000000085b117224 */ /* 0x021fe200078e02ff */
[----:B------:R-:W-:Y:S01]  /*2fe0*/  ISETP.GT.AND P2, PT, R7, RZ, P0 ;  /* 0x000000ff0700720c */ /* 0x000fe20000744270 */
[----:B------:R-:W-:Y:S01]  /*2ff0*/  IMAD.X R21, R27, 0x1, R10, P5 ;  /* 0x000000011b157824 */ /* 0x000fe200028e060a */
[----:B------:R-:W-:Y:S01]  /*3000*/  IADD3 R16, P6, R14, UR9, RZ ;  /* 0x000000090e107c10 */ /* 0x000fe2000ffde0ff */
[----:B--2---:R-:W-:Y:S01]  /*3010*/  IMAD R23, R48, R6, R17 ;  /* 0x0000000630177224 */ /* 0x004fe200078e0211 */
[----:B------:R-:W-:Y:S01]  /*3020*/  BSSY B1, `(.L_x_68) ;  /* 0x0000006000017945 */ /* 0x000fe20003800000 */
[----:B------:R-:W-:Y:S02]  /*3030*/  IADD3 R22, P5, R28, R11, RZ ;  /* 0x0000000b1c167210 */ /* 0x000fe40007fbe0ff */
[----:B------:R-:W-:Y:S01]  /*3040*/  IADD3.X R17, R15, UR10, RZ, P6, !PT ;  /* 0x0000000a0f117c10 */ /* 0x000fe2000b7fe4ff */
[----:B------:R0:W-:Y:S05]  /*3050*/  @P4 STG.E desc[UR14][R20.64], R23 ;  /* 0x0000001714004986 */ /* 0x0001ea000c10190e */
[----:B------:R-:W-:Y:S05]  /*3060*/  @!P2 BRA `(.L_x_69) ;  /* 0x000000000004a947 */ /* 0x000fea0003800000 */
[----:B------:R2:W5:Y:S02]  /*3070*/  LDG.E.LTC128B R91, desc[UR14][R16.64] ;  /* 0x0000000e105b7981 */ /* 0x000564000c1e1920 */
.L_x_69:
[----:B------:R-:W-:Y:S05]  /*3080*/  BSYNC B1 ;  /* 0x0000000000017941 */ /* 0x000fea0003800000 */
.L_x_68:
[----:B-----5:R-:W-:Y:S01]  /*3090*/  IMAD R30, R91, R8, RZ ;  /* 0x000000085b1e7224 */ /* 0x020fe200078e02ff */
[----:B------:R-:W-:Y:S01]  /*30a0*/  ISETP.GT.AND P1, PT, R7, 0x8, P1 ;  /* 0x000000080700780c */ /* 0x000fe20000f24270 */
[----:B0-----:R-:W-:Y:S01]  /*30b0*/  IMAD.X R23, R29, 0x1, R10, P5 ;  /* 0x000000011d177824 */ /* 0x001fe200028e060a */
        /* <DEDUP_REMOVED lines=8> */
.L_x_71:
[----:B------:R-:W-:Y:S05]  /*3140*/  BSYNC B1 ;  /* 0x0000000000017941 */ /* 0x000fea0003800000 */
.L_x_70:
        /* <DEDUP_REMOVED lines=10> */
.L_x_73:
[----:B------:R-:W-:Y:S05]  /*31f0*/  BSYNC B1 ;  /* 0x0000000000017941 */ /* 0x000fea0003800000 */
.L_x_72:
        /* <DEDUP_REMOVED lines=14> */
.L_x_75:
[----:B------:R-:W-:Y:S05]  /*32e0*/  BSYNC B1 ;  /* 0x0000000000017941 */ /* 0x000fea0003800000 */
.L_x_74:
[----:B----45:R-:W-:Y:S01]  /*32f0*/  IMAD R15, R91, R8, RZ ;  /* 0x000000085b0f7224 */ /* 0x030fe200078e02ff */
        /* <DEDUP_REMOVED lines=10> */
.L_x_77:
[----:B------:R-:W-:Y:S05]  /*33a0*/  BSYNC B1 ;  /* 0x0000000000017941 */ /* 0x000fea0003800000 */
.L_x_76:
[----:B-----5:R-:W-:Y:S01]  /*33b0*/  IMAD R30, R91, R8, RZ ;  /* 0x000000085b1e7224 */ /* 0x020fe200078e02ff */
[----:B------:R-:W-:Y:S01]  /*33c0*/  ISETP.GT.AND P1, PT, R7, 0x8, P1 ;  /* 0x000000080700780c */ /* 0x000fe20000f24270 */
[----:B----4-:R-:W-:Y:S01]  /*33d0*/  IMAD.X R29, R23, 0x1, R10, P5 ;  /* 0x00000001171d7824 */ /* 0x010fe200028e060a */
        /* <DEDUP_REMOVED lines=8> */
.L_x_79:
[----:B------:R-:W-:Y:S05]  /*3460*/  BSYNC B1 ;  /* 0x0000000000017941 */ /* 0x000fea0003800000 */
.L_x_78:
[----:B----45:R-:W-:Y:S01]  /*3470*/  IMAD R19, R91, R8, RZ ;  /* 0x000000085b137224 */ /* 0x030fe200078e02ff */
[----:B------:R-:W-:Y:S01]  /*3480*/  ISETP.GT.AND P2, PT, R7, 0x8, P0 ;  /* 0x000000080700780c */ /* 0x000fe20000744270 */
[----:B------:R-:W-:Y:S01]  /*3490*/  IMAD.X R31, R21, 0x1, R12, P5 ;  /* 0x00000001151f7824 */ /* 0x000fe200028e060c */
[----:B--2---:R-:W-:Y:S01]  /*34a0*/  IADD3 R16, P0, R16, UR7, RZ ;  /* 0x0000000710107c10 */ /* 0x004fe2000ff1e0ff */
[----:B------:R-:W-:Y:S01]  /*34b0*/  IMAD R19, R54, R6, R19 ;  /* 0x0000000636137224 */ /* 0x000fe200078e0213 */
[----:B------:R-:W-:Y:S02]  /*34c0*/  BSSY B1, `(.L_x_80) ;  /* 0x0000005000017945 */ /* 0x000fe40003800000 */
[----:B------:R-:W-:Y:S02]  /*34d0*/  IADD3.X R17, R17, UR8, RZ, P0, !PT ;  /* 0x0000000811117c10 */ /* 0x000fe400087fe4ff */
[----:B------:R2:W-:Y:S05]  /*34e0*/  @P1 STG.E desc[UR14][R30.64], R19 ;  /* 0x000000131e001986 */ /* 0x0005ea000c10190e */
[----:B------:R-:W-:Y:S05]  /*34f0*/  @!P2 BRA `(.L_x_81) ;  /* 0x000000000004a947 */ /* 0x000fea0003800000 */
[----:B------:R4:W5:Y:S02]  /*3500*/  LDG.E.LTC128B R91, desc[UR14][R16.64] ;  /* 0x0000000e105b7981 */ /* 0x000964000c1e1920 */
.L_x_81:
[----:B------:R-:W-:Y:S05]  /*3510*/  BSYNC B1 ;  /* 0x0000000000017941 */ /* 0x000fea0003800000 */
.L_x_80:
        /* <DEDUP_REMOVED lines=11> */
[----:B--2---:R-:W-:-:S06]  /*35d0*/  IADD3.X R19, R25, UR10, RZ, P6, !PT ;  /* 0x0000000a19137c10 */ /* 0x004fcc000b7fe4ff */
[----:B------:R-:W-:Y:S05]  /*35e0*/  @!P4 BRA `(.L_x_83) ;  /* 0x000000000004c947 */ /* 0x000fea0003800000 */
[----:B------:R2:W5:Y:S02]  /*35f0*/  LDG.E.LTC128B R91, desc[UR14][R18.64] ;  /* 0x0000000e125b7981 */ /* 0x000564000c1e1920 */
.L_x_83:
[----:B------:R-:W-:Y:S05]  /*3600*/  BSYNC B1 ;  /* 0x0000000000017941 */ /* 0x000fea0003800000 */
.L_x_82:
        /* <DEDUP_REMOVED lines=11> */
.L_x_85:
[----:B------:R-:W-:Y:S05]  /*36c0*/  BSYNC B1 ;  /* 0x0000000000017941 */ /* 0x000fea0003800000 */
.L_x_84:
        /* <DEDUP_REMOVED lines=11> */
.L_x_87:
[----:B------:R-:W-:Y:S05]  /*3780*/  BSYNC B1 ;  /* 0x0000000000017941 */ /* 0x000fea0003800000 */
.L_x_86:
[----:B---3-5:R-:W-:Y:S01]  /*3790*/  IMAD R25, R91, R8, RZ ;  /* 0x000000085b197224 */ /* 0x028fe200078e02ff */
        /* <DEDUP_REMOVED lines=9> */
.L_x_89:
[----:B------:R-:W-:Y:S05]  /*3830*/  BSYNC B1 ;  /* 0x0000000000017941 */ /* 0x000fea0003800000 */
.L_x_88:
        /* <DEDUP_REMOVED lines=14> */
.L_x_91:
[----:B------:R-:W-:Y:S05]  /*3920*/  BSYNC B1 ;  /* 0x0000000000017941 */ /* 0x000fea0003800000 */
.L_x_90:
        /* <DEDUP_REMOVED lines=11> */
.L_x_93:
[----:B------:R-:W-:Y:S05]  /*39e0*/  BSYNC B1 ;  /* 0x0000000000017941 */ /* 0x000fea0003800000 */
.L_x_92:
        /* <DEDUP_REMOVED lines=11> */
.L_x_95:
[----:B------:R-:W-:Y:S05]  /*3aa0*/  BSYNC B1 ;  /* 0x0000000000017941 */ /* 0x000fea0003800000 */
.L_x_94:
[----:B--2--5:R-:W-:Y:S01]  /*3ab0*/  IMAD R19, R91, R8, RZ ;  /* 0x000000085b137224 */ /* 0x024fe200078e02ff */
        /* <DEDUP_REMOVED lines=9> */
.L_x_97:
[----:B------:R-:W-:Y:S05]  /*3b50*/  BSYNC B1 ;  /* 0x0000000000017941 */ /* 0x000fea0003800000 */
.L_x_96:
        /* <DEDUP_REMOVED lines=14> */
.L_x_99:
[----:B------:R-:W-:Y:S05]  /*3c40*/  BSYNC B1 ;  /* 0x0000000000017941 */ /* 0x000fea0003800000 */
.L_x_98:
        /* <DEDUP_REMOVED lines=11> */
.L_x_101:
[----:B------:R-:W-:Y:S05]  /*3d00*/  BSYNC B1 ;  /* 0x0000000000017941 */ /* 0x000fea0003800000 */
.L_x_100:
[----:B-----5:R-:W-:Y:S01]  /*3d10*/  IMAD R30, R91, R8, RZ ;  /* 0x000000085b1e7224 */ /* 0x020fe200078e02ff */
[----:B------:R-:W-:Y:S01]  /*3d20*/  ISETP.GT.AND P1, PT, R7, 0x8, P1 ;  /* 0x000000080700780c */ /* 0x000fe20000f24270 */
[----:B----4-:R-:W-:Y:S01]  /*3d30*/  IMAD.X R23, R29, 0x1, R10, P5 ;  /* 0x000000011d177824 */ /* 0x010fe200028e060a */
        /* <DEDUP_REMOVED lines=8> */
.L_x_103:
[----:B------:R-:W-:Y:S05]  /*3dc0*/  BSYNC B1 ;  /* 0x0000000000017941 */ /* 0x000fea0003800000 */
.L_x_102:
[----:B----45:R-:W-:Y:S01]  /*3dd0*/  IMAD R25, R91, R8, RZ ;  /* 0x000000085b197224 */ /* 0x030fe200078e02ff */
        /* <DEDUP_REMOVED lines=9> */
.L_x_105:
[----:B------:R-:W-:Y:S05]  /*3e70*/  BSYNC B1 ;  /* 0x0000000000017941 */ /* 0x000fea0003800000 */
.L_x_104:
        /* <DEDUP_REMOVED lines=14> */
.L_x_107:
[----:B------:R-:W-:Y:S05]  /*3f60*/  BSYNC B1 ;  /* 0x0000000000017941 */ /* 0x000fea0003800000 */
.L_x_106:
        /* <DEDUP_REMOVED lines=11> */
.L_x_109:
[----:B------:R-:W-:Y:S05]  /*4020*/  BSYNC B1 ;  /* 0x0000000000017941 */ /* 0x000fea0003800000 */
.L_x_108:
        /* <DEDUP_REMOVED lines=11> */
.L_x_111:
[----:B------:R-:W-:Y:S05]  /*40e0*/  BSYNC B1 ;  /* 0x0000000000017941 */ /* 0x000fea0003800000 */
.L_x_110:
[----:B--2--5:R-:W-:Y:S01]  /*40f0*/  IMAD R19, R91, R8, RZ ;  /* 0x000000085b137224 */ /* 0x024fe200078e02ff */
        /* <DEDUP_REMOVED lines=9> */
.L_x_113:
[----:B------:R-:W-:Y:S05]  /*4190*/  BSYNC B1 ;  /* 0x0000000000017941 */ /* 0x000fea0003800000 */
.L_x_112:
        /* <DEDUP_REMOVED lines=14> */
.L_x_115:
[----:B------:R-:W-:Y:S05]  /*4280*/  BSYNC B1 ;  /* 0x0000000000017941 */ /* 0x000fea0003800000 */
.L_x_114:
[----:B0----5:R-:W-:Y:S01]  /*4290*/  IMAD R17, R91, R8, RZ ;  /* 0x000000085b117224 */ /* 0x021fe200078e02ff */
[----:B------:R-:W-:Y:S01]  /*42a0*/  ISETP.GT.AND P2, PT, R7, RZ, P0 ;  /* 0x000000ff0700720c */ /* 0x000fe20000744270 */
[----:B------:R-:W-:Y:S01]  /*42b0*/  IMAD.X R21, R27, 0x1, R10, P5 ;  /* 0x000000011b157824 */ /* 0x000fe200028e060a */
[----:B------:R-:W-:Y:S01]  /*42c0*/  IADD3 R16, P6, R14, UR9, RZ ;  /* 0x000000090e107c10 */ /* 0x000fe2000ffde0ff */
[----:B---3--:R-:W-:Y:S01]  /*42d0*/  IMAD R23, R72, R6, R17 ;  /* 0x0000000648177224 */ /* 0x008fe200078e0211 */
[----:B------:R-:W-:Y:S01]  /*42e0*/  BSSY B1, `(.L_x_116) ;  /* 0x0000006000017945 */ /* 0x000fe20003800000 */
[----:B------:R-:W-:Y:S02]  /*42f0*/  IADD3 R22, P5, R28, R11, RZ ;  /* 0x0000000b1c167210 */ /* 0x000fe40007fbe0ff */
[----:B------:R-:W-:Y:S01]  /*4300*/  IADD3.X R17, R15, UR10, RZ, P6, !PT ;  /* 0x0000000a0f117c10 */ /* 0x000fe2000b7fe4ff */
[----:B------:R0:W-:Y:S05]  /*4310*/  @P4 STG.E desc[UR14][R20.64], R23 ;  /* 0x0000001714004986 */ /* 0x0001ea000c10190e */
[----:B------:R-:W-:Y:S05]  /*4320*/  @!P2 BRA `(.L_x_117) ;  /* 0x000000000004a947 */ /* 0x000fea0003800000 */
[----:B------:R3:W5:Y:S02]  /*4330*/  LDG.E.LTC128B R91, desc[UR14][R16.64] ;  /* 0x0000000e105b7981 */ /* 0x000764000c1e1920 */
.L_x_117:
[----:B------:R-:W-:Y:S05]  /*4340*/  BSYNC B1 ;  /* 0x0000000000017941 */ /* 0x000fea0003800000 */
.L_x_116:
        /* <DEDUP_REMOVED lines=11> */
.L_x_119:
[----:B------:R-:W-:Y:S05]  /*4400*/  BSYNC B1 ;  /* 0x0000000000017941 */ /* 0x000fea0003800000 */
.L_x_118:
[----:B-1---5:R-:W-:Y:S01]  /*4410*/  IMAD R25, R91, R8, RZ ;  /* 0x000000085b197224 */ /* 0x022fe200078e02ff */
        /* <DEDUP_REMOVED lines=9> */
.L_x_121:
[----:B------:R-:W-:Y:S05]  /*44b0*/  BSYNC B1 ;  /* 0x0000000000017941 */ /* 0x000fea0003800000 */
.L_x_120:
        /* <DEDUP_REMOVED lines=14> */
.L_x_123:
[----:B------:R-:W-:Y:S05]  /*45a0*/  BSYNC B1 ;  /* 0x0000000000017941 */ /* 0x000fea0003800000 */
.L_x_122:
        /* <DEDUP_REMOVED lines=11> */
.L_x_125:
[----:B------:R-:W-:Y:S05]  /*4660*/  BSYNC B1 ;  /* 0x0000000000017941 */ /* 0x000fea0003800000 */
.L_x_124:
[----:B-----5:R-:W-:Y:S01]  /*4670*/  IMAD R30, R91, R8, RZ ;  /* 0x000000085b1e7224 */ /* 0x020fe200078e02ff */
[----:B------:R-:W-:Y:S01]  /*4680*/  ISETP.GT.AND P1, PT, R7, 0x8, P1 ;  /* 0x000000080700780c */ /* 0x000fe20000f24270 */
[----:B----4-:R-:W-:Y:S01]  /*4690*/  IMAD.X R29, R23, 0x1, R10, P5 ;  /* 0x00000001171d7824 */ /* 0x010fe200028e060a */
        /* <DEDUP_REMOVED lines=8> */
.L_x_127:
[----:B------:R-:W-:Y:S05]  /*4720*/  BSYNC B1 ;  /* 0x0000000000017941 */ /* 0x000fea0003800000 */
.L_x_126:
[----:B----45:R-:W-:Y:S01]  /*4730*/  IMAD R19, R91, R8, RZ ;  /* 0x000000085b137224 */ /* 0x030fe200078e02ff */
[----:B------:R-:W-:Y:S01]  /*4740*/  ISETP.GT.AND P0, PT, R7, 0x8, P0 ;  /* 0x000000080700780c */ /* 0x000fe20000704270 */
[----:B------:R-:W-:Y:S01]  /*4750*/  IMAD.X R31, R21, 0x1, R12, P5 ;  /* 0x00000001151f7824 */ /* 0x000fe200028e060c */
[----:B---3--:R-:W-:Y:S01]  /*4760*/  IADD3 R16, P2, R16, UR7, RZ ;  /* 0x0000000710107c10 */ /* 0x008fe2000ff5e0ff */
[----:B------:R-:W-:Y:S01]  /*4770*/  IMAD R19, R78, R6, R19 ;  /* 0x000000064e137224 */ /* 0x000fe200078e0213 */
[----:B------:R-:W-:Y:S02]  /*4780*/  BSSY B1, `(.L_x_128) ;  /* 0x0000005000017945 */ /* 0x000fe40003800000 */
[----:B------:R-:W-:Y:S02]  /*4790*/  IADD3.X R17, R17, UR8, RZ, P2, !PT ;  /* 0x0000000811117c10 */ /* 0x000fe400097fe4ff */
[----:B------:R3:W-:Y:S05]  /*47a0*/  @P1 STG.E desc[UR14][R30.64], R19 ;  /* 0x000000131e001986 */ /* 0x0007ea000c10190e */
[----:B------:R-:W-:Y:S05]  /*47b0*/  @!P0 BRA `(.L_x_129) ;  /* 0x0000000000048947 */ /* 0x000fea0003800000 */
[----:B------:R4:W5:Y:S02]  /*47c0*/  LDG.E.LTC128B R91, desc[UR14][R16.64] ;  /* 0x0000000e105b7981 */ /* 0x000964000c1e1920 */
.L_x_129:
[----:B------:R-:W-:Y:S05]  /*47d0*/  BSYNC B1 ;  /* 0x0000000000017941 */ /* 0x000fea0003800000 */
.L_x_128:
[----:B----45:R-:W-:Y:S01]  /*47e0*/  IMAD R17, R91, R8, RZ ;  /* 0x000000085b117224 */ /* 0x030fe200078e02ff */
        /* <DEDUP_REMOVED lines=9> */
[----:B------:R-:W-:-:S02]  /*4880*/  IADD3 R20, P6, R26, R11, RZ ;  /* 0x0000000b1a147210 */ /* 0x000fc40007fde0ff */
[----:B---3--:R-:W-:-:S06]  /*4890*/  IADD3.X R19, R25, UR10, RZ, P2, !PT ;  /* 0x0000000a19137c10 */ /* 0x008fcc00097fe4ff */
[----:B------:R-:W-:Y:S05]  /*48a0*/  @!P5 BRA `(.L_x_131) ;  /* 0x000000000004d947 */ /* 0x000fea0003800000 */
[----:B------:R3:W5:Y:S02]  /*48b0*/  LDG.E.LTC128B R91, desc[UR14][R18.64] ;  /* 0x0000000e125b7981 */ /* 0x000764000c1e1920 */
.L_x_131:
[----:B------:R-:W-:Y:S05]  /*48c0*/  BSYNC B1 ;  /* 0x0000000000017941 */ /* 0x000fea0003800000 */
.L_x_130:
[----:B----45:R-:W-:Y:S01]  /*48d0*/  IMAD R17, R91, R8, RZ ;  /* 0x000000085b117224 */ /* 0x030fe200078e02ff */
[----:B------:R-:W-:Y:S01]  /*48e0*/  ISETP.GT.AND P2, PT, R7, RZ, P1 ;  /* 0x000000ff0700720c */ /* 0x000fe20000f44270 */
        /* <DEDUP_REMOVED lines=8> */
.L_x_133:
[----:B------:R-:W-:Y:S05]  /*4970*/  BSYNC B1 ;  /* 0x0000000000017941 */ /* 0x000fea0003800000 */
.L_x_132:
[----:B----45:R-:W-:Y:S01]  /*4980*/  IMAD R17, R91, R8, RZ ;  /* 0x000000085b117224 */ /* 0x030fe200078e02ff */
[----:B------:R-:W-:Y:S01]  /*4990*/  IADD3 R16, P5, R28, R11, RZ ;  /* 0x0000000b1c107210 */ /* 0x000fe20007fbe0ff */
[----:B------:R-:W-:Y:S01]  /*49a0*/  BSSY B1, `(.L_x_134) ;  /* 0x000000b000017945 */ /* 0x000fe20003800000 */
[----:B------:R-:W-:Y:S01]  /*49b0*/  ISETP.GT.AND P4, PT, R7, 0x8, P4 ;  /* 0x000000080700780c */ /* 0x000fe20002784270 */
[----:B------:R-:W-:Y:S01]  /*49c0*/  IMAD R81, R81, R6, R17 ;  /* 0x0000000651517224 */ /* 0x000fe200078e0211 */
[----:B0-----:R-:W-:Y:S01]  /*49d0*/  IADD3 R22, P6, R24, UR7, RZ ;  /* 0x0000000718167c10 */ /* 0x001fe2000ffde0ff */
[----:B------:R-:W-:Y:S01]  /*49e0*/  IMAD.X R17, R29, 0x1, R10, P5 ;  /* 0x000000011d117824 */ /* 0x000fe200028e060a */
[----:B------:R-:W-:Y:S02]  /*49f0*/  ISETP.GT.AND P0, PT, R9, 0x78, PT ;  /* 0x000000780900780c */ /* 0x000fe40003f04270 */
[----:B------:R-:W-:Y:S02]  /*4a00*/  IADD3 R30, P5, R26, R13, RZ ;  /* 0x0000000d1a1e7210 */ /* 0x000fe40007fbe0ff */
[----:B------:R0:W-:Y:S01]  /*4a10*/  @P2 STG.E desc[UR14][R16.64], R81 ;  /* 0x0000005110002986 */ /* 0x0001e2000c10190e */
[----:B------:R-:W-:-:S04]  /*4a20*/  IADD3.X R23, R25, UR8, RZ, P6, !PT ;  /* 0x0000000819177c10 */ /* 0x000fc8000b7fe4ff */
[----:B------:R-:W-:Y:S06]  /*4a30*/  @!P4 BRA `(.L_x_135) ;  /* 0x000000000004c947 */ /* 0x000fec0003800000 */
[----:B------:R4:W5:Y:S02]  /*4a40*/  LDG.E.LTC128B R91, desc[UR14][R22.64] ;  /* 0x0000000e165b7981 */ /* 0x000964000c1e1920 */
.L_x_135:
[----:B------:R-:W-:Y:S05]  /*4a50*/  BSYNC B1 ;  /* 0x0000000000017941 */ /* 0x000fea0003800000 */
.L_x_134:
[----:B----45:R-:W-:Y:S01]  /*4a60*/  IMAD R23, R91, R8, RZ ;  /* 0x000000085b177224 */ /* 0x030fe200078e02ff */
[----:B------:R-:W-:Y:S01]  /*4a70*/  ISETP.GT.AND P1, PT, R7, 0x8, P1 ;  /* 0x000000080700780c */ /* 0x000fe20000f24270 */
[----:B------:R-:W-:Y:S01]  /*4a80*/  IMAD.X R31, R27, 0x1, R12, P5 ;  /* 0x000000011b1f7824 */ /* 0x000fe200028e060c */
[----:B------:R-:W-:Y:S01]  /*4a90*/  IADD3 R14, P5, R14, UR7, RZ ;  /* 0x000000070e0e7c10 */ /* 0x000fe2000ffbe0ff */
[----:B------:R-:W-:Y:S01]  /*4aa0*/  IMAD R23, R82, R6, R23 ;  /* 0x0000000652177224 */ /* 0x000fe200078e0217 */
[----:B------:R-:W-:Y:S01]  /*4ab0*/  BSSY B1, `(.L_x_136) ;  /* 0x0000006000017945 */ /* 0x000fe20003800000 */
[----:B------:R-:W-:Y:S02]  /*4ac0*/  ISETP.GT.AND P2, PT, R9, 0x79, PT ;  /* 0x000000790900780c */ /* 0x000fe40003f44270 */
[----:B------:R-:W-:Y:S01]  /*4ad0*/  IADD3.X R15, R15, UR8, RZ, P5, !PT ;  /* 0x000000080f0f7c10 */ /* 0x000fe2000affe4ff */
[----:B------:R4:W-:Y:S05]  /*4ae0*/  @P4 STG.E desc[UR14][R30.64], R23 ;  /* 0x000000171e004986 */ /* 0x0009ea000c10190e */
[----:B------:R-:W-:Y:S05]  /*4af0*/  @!P1 BRA `(.L_x_137) ;  /* 0x0000000000049947 */ /* 0x000fea0003800000 */
[----:B------:R0:W5:Y:S02]  /*4b00*/  LDG.E.LTC128B R91, desc[UR14][R14.64] ;  /* 0x0000000e0e5b7981 */ /* 0x000164000c1e1920 */
.L_x_137:
[----:B------:R-:W-:Y:S05]  /*4b10*/  BSYNC B1 ;  /* 0x0000000000017941 */ /* 0x000fea0003800000 */
.L_x_136:
[----:B0-----:R-:W-:Y:S01]  /*4b20*/  IADD3 R14, P6, R28, R13, RZ ;  /* 0x0000000d1c0e7210 */ /* 0x001fe20007fde0ff */
[----:B-----5:R-:W-:Y:S01]  /*4b30*/  IMAD R9, R91, R8, RZ ;  /* 0x000000085b097224 */ /* 0x020fe200078e02ff */
[----:B------:R-:W-:Y:S01]  /*4b40*/  ISETP.GT.AND P4, PT, R7, RZ, P0 ;  /* 0x000000ff0700720c */ /* 0x000fe20000784270 */
[----:B------:R-:W-:Y:S01]  /*4b50*/  BSSY B1, `(.L_x_138) ;  /* 0x0000009000017945 */ /* 0x000fe20003800000 */
[----:B------:R-:W-:Y:S01]  /*4b60*/  IADD3 R22, P5, R20, R11, RZ ;  /* 0x0000000b14167210 */ /* 0x000fe20007fbe0ff */
[----:B------:R-:W-:Y:S02]  /*4b70*/  IMAD.X R15, R29, 0x1, R12, P6 ;  /* 0x000000011d0f7824 */ /* 0x000fe400030e060c */
[----:B------:R-:W-:-:S05]  /*4b80*/  IMAD R9, R83, R6, R9 ;  /* 0x0000000653097224 */ /* 0x000fca00078e0209 */
[----:B------:R0:W-:Y:S03]  /*4b90*/  @P1 STG.E desc[UR14][R14.64], R9 ;  /* 0x000000090e001986 */ /* 0x0001e6000c10190e */
[----:B------:R-:W-:Y:S05]  /*4ba0*/  @!P4 BRA `(.L_x_139) ;  /* 0x00000000000cc947 */ /* 0x000fea0003800000 */
[----:B0-----:R-:W-:-:S04]  /*4bb0*/  IADD3 R14, P1, R18, UR9, RZ ;  /* 0x00000009120e7c10 */ /* 0x001fc8000ff3e0ff */
[----:B------:R-:W-:-:S05]  /*4bc0*/  IADD3.X R15, R19, UR10, RZ, P1, !PT ;  /* 0x0000000a130f7c10 */ /* 0x000fca0008ffe4ff */
[----:B------:R0:W5:Y:S04]  /*4bd0*/  LDG.E.LTC128B R91, desc[UR14][R14.64] ;  /* 0x0000000e0e5b7981 */ /* 0x000168000c1e1920 */
.L_x_139:
[----:B------:R-:W-:Y:S05]  /*4be0*/  BSYNC B1 ;  /* 0x0000000000017941 */ /* 0x000fea0003800000 */
.L_x_138:
[----:B0----5:R-:W-:Y:S01]  /*4bf0*/  IMAD R9, R91, R8, RZ ;  /* 0x000000085b097224 */ /* 0x021fe200078e02ff */
[----:B------:R-:W-:Y:S01]  /*4c00*/  ISETP.GT.AND P1, PT, R7, RZ, P2 ;  /* 0x000000ff0700720c */ /* 0x000fe20001724270 */
[----:B----4-:R-:W-:Y:S01]  /*4c10*/  IMAD.X R23, R21, 0x1, R10, P5 ;  /* 0x0000000115177824 */ /* 0x010fe200028e060a */
[----:B------:R-:W-:Y:S01]  /*4c20*/  IADD3 R14, P6, R32, UR9, RZ ;  /* 0x00000009200e7c10 */ /* 0x000fe2000ffde0ff */
[----:B------:R-:W-:Y:S01]  /*4c30*/  IMAD R9, R84, R6, R9 ;  /* 0x0000000654097224 */ /* 0x000fe200078e0209 */
[----:B------:R-:W-:Y:S01]  /*4c40*/  BSSY B1, `(.L_x_140) ;  /* 0x0000006000017945 */ /* 0x000fe20003800000 */
[----:B-1----:R-:W-:Y:S02]  /*4c50*/  IADD3 R24, P5, R16, R11, RZ ;  /* 0x0000000b10187210 */ /* 0x002fe40007fbe0ff */
[----:B------:R-:W-:Y:S01]  /*4c60*/  IADD3.X R15, R33, UR10, RZ, P6, !PT ;  /* 0x0000000a210f7c10 */ /* 0x000fe2000b7fe4ff */
[----:B------:R0:W-:Y:S05]  /*4c70*/  @P4 STG.E desc[UR14][R22.64], R9 ;  /* 0x0000000916004986 */ /* 0x0001ea000c10190e */
[----:B------:R-:W-:Y:S05]  /*4c80*/  @!P1 BRA `(.L_x_141) ;  /* 0x0000000000049947 */ /* 0x000fea0003800000 */
[----:B------:R1:W5:Y:S02]  /*4c90*/  LDG.E.LTC128B R91, desc[UR14][R14.64] ;  /* 0x0000000e0e5b7981 */ /* 0x000364000c1e1920 */
.L_x_141:
[----:B------:R-:W-:Y:S05]  /*4ca0*/  BSYNC B1 ;  /* 0x0000000000017941 */ /* 0x000fea0003800000 */
.L_x_140:
[----:B0----5:R-:W-:Y:S01]  /*4cb0*/  IMAD R9, R91, R8, RZ ;  /* 0x000000085b097224 */ /* 0x021fe200078e02ff */
[----:B------:R-:W-:Y:S01]  /*4cc0*/  ISETP.GT.AND P0, PT, R7, 0x8, P0 ;  /* 0x000000080700780c */ /* 0x000fe20000704270 */
[----:B------:R-:W-:Y:S01]  /*4cd0*/  IMAD.X R25, R17, 0x1, R10, P5 ;  /* 0x0000000111197824 */ /* 0x000fe200028e060a */
        /* <DEDUP_REMOVED lines=8> */
.L_x_143:
[----:B------:R-:W-:Y:S05]  /*4d60*/  BSYNC B1 ;  /* 0x0000000000017941 */ /* 0x000fea0003800000 */
.L_x_142:
[----:B------:R-:W-:Y:S01]  /*4d70*/  ISETP.GT.AND P2, PT, R7, 0x8, P2 ;  /* 0x000000080700780c */ /* 0x000fe20001744270 */
[----:B0----5:R-:W-:Y:S01]  /*4d80*/  IMAD R9, R91, R8, RZ ;  /* 0x000000085b097224 */ /* 0x021fe200078e02ff */
[----:B------:R-:W-:Y:S01]  /*4d90*/  BSSY B1, `(.L_x_144) ;  /* 0x0000008000017945 */ /* 0x000fe20003800000 */
[----:B------:R-:W-:Y:S02]  /*4da0*/  IMAD.X R15, R21, 0x1, R12, P5 ;  /* 0x00000001150f7824 */ /* 0x000fe400028e060c */
[----:B------:R-:W-:-:S05]  /*4db0*/  IMAD R9, R86, R6, R9 ;  /* 0x0000000656097224 */ /* 0x000fca00078e0209 */
[----:B------:R0:W-:Y:S01]  /*4dc0*/  @P0 STG.E desc[UR14][R14.64], R9 ;  /* 0x000000090e000986 */ /* 0x0001e2000c10190e */
[----:B-1----:R-:W-:-:S04]  /*4dd0*/  IADD3 R10, P0, R32, UR7, RZ ;  /* 0x00000007200a7c10 */ /* 0x002fc8000ff1e0ff */
[----:B------:R-:W-:Y:S01]  /*4de0*/  IADD3.X R11, R33, UR8, RZ, P0, !PT ;  /* 0x00000008210b7c10 */ /* 0x000fe200087fe4ff */
[----:B------:R-:W-:Y:S08]  /*4df0*/  @!P2 BRA `(.L_x_145) ;  /* 0x000000000004a947 */ /* 0x000ff00003800000 */
[----:B------:R1:W5:Y:S02]  /*4e00*/  LDG.E.LTC128B R91, desc[UR14][R10.64] ;  /* 0x0000000e0a5b7981 */ /* 0x000364000c1e1920 */
.L_x_145:
[----:B------:R-:W-:Y:S05]  /*4e10*/  BSYNC B1 ;  /* 0x0000000000017941 */ /* 0x000fea0003800000 */
.L_x_144:
[----:B------:R-:W-:Y:S05]  /*4e20*/  @!P2 BRA `(.L_x_146) ;  /* 0x000000140094a947 */ /* 0x000fea0003800000 */
[----:B-1----:R-:W-:Y:S01]  /*4e30*/  IADD3 R10, P0, R16, R13, RZ ;  /* 0x0000000d100a7210 */ /* 0x002fe20007f1e0ff */
[----:B-----5:R-:W-:-:S04]  /*4e40*/  IMAD R91, R91, R8, RZ ;  /* 0x000000085b5b7224 */ /* 0x020fc800078e02ff */
[----:B------:R-:W-:Y:S02]  /*4e50*/  IMAD.X R11, R17, 0x1, R12, P0 ;  /* 0x00000001110b7824 */ /* 0x000fe400000e060c */
[----:B------:R-:W-:-:S05]  /*4e60*/  IMAD R91, R87, R6, R91 ;  /* 0x00000006575b7224 */ /* 0x000fca00078e025b */
[----:B------:R4:W-:Y:S01]  /*4e70*/  STG.E desc[UR14][R10.64], R91 ;  /* 0x0000005b0a007986 */ /* 0x0009e2000c10190e */
[----:B------:R-:W-:Y:S05]  /*4e80*/  BRA `(.L_x_146) ;  /* 0x00000014007c7947 */ /* 0x000fea0003800000 */
.L_x_23:
[----:B------:R-:W-:Y:S01]  /*4e90*/  ULDC.64 UR8, c[0x0][0x6c0] ;  /* 0x0001b00000087ab9 */ /* 0x000fe20000000a00 */
[----:B------:R-:W-:Y:S01]  /*4ea0*/  ISETP.GT.AND P2, PT, R9, 0x1, PT ;  /* 0x000000010900780c */ /* 0x000fe20003f44270 */
[-C--:B--2---:R-:W-:Y:S01]  /*4eb0*/  IMAD R13, R24, R6.reuse, RZ ;  /* 0x00000006180d7224 */ /* 0x084fe200078e02ff */
[----:B------:R-:W-:Y:S01]  /*4ec0*/  LEA R14, P1, R22, UR8, 0x2 ;  /* 0x00000008160e7c11 */ /* 0x000fe2000f8210ff */
[-C--:B------:R-:W-:Y:S01]  /*4ed0*/  IMAD R25, R25, R6.reuse, RZ ;  /* 0x0000000619197224 */ /* 0x080fe200078e02ff */
[C---:B------:R-:W-:Y:S01]  /*4ee0*/  ISETP.GT.AND P4, PT, R7.reuse, RZ, P2 ;  /* 0x000000ff0700720c */ /* 0x040fe20001784270 */
[----:B------:R-:W-:Y:S01]  /*4ef0*/  IMAD.SHL.U32 R11, R96, 0x20, RZ ;  /* 0x00000020600b7824 */ /* 0x000fe200078e00ff */
[----:B------:R-:W-:Y:S01]  /*4f00*/  LEA.HI.X R15, R22, UR9, R101, 0x2, P1 ;  /* 0x00000009160f7c11 */ /* 0x000fe200088f1465 */
[-C--:B------:R-:W-:Y:S01]  /*4f10*/  IMAD R21, R26, R6.reuse, RZ ;  /* 0x000000061a157224 */ /* 0x080fe200078e02ff */
[----:B------:R-:W-:Y:S01]  /*4f20*/  ISETP.GT.AND P1, PT, R7, 0x8, P0 ;  /* 0x000000080700780c */ /* 0x000fe20000724270 */
[----:B------:R-:W-:Y:S01]  /*4f30*/  IMAD R27, R27, R6, RZ ;  /* 0x000000061b1b7224 */ /* 0x000fe200078e02ff */
[----:B------:R-:W-:Y:S01]  /*4f40*/  ISETP.GT.AND P0, PT, R9, 0x8, PT ;  /* 0x000000080900780c */ /* 0x000fe20003f04270 */
[----:B------:R0:W-:Y:S01]  /*4f50*/  @P5 STG.E desc[UR14][R14.64], R13 ;  /* 0x0000000d0e005986 */ /* 0x0001e2000c10190e */
[----:B------:R-:W-:Y:S01]  /*4f60*/  LEA R16, P5, R96, R14, 0x2 ;  /* 0x0000000e60107211 */ /* 0x000fe200078a10ff */
[-C--:B------:R-:W-:Y:S01]  /*4f70*/  IMAD R23, R28, R6.reuse, RZ ;  /* 0x000000061c177224 */ /* 0x080fe200078e02ff */
[----:B------:R-:W-:Y:S01]  /*4f80*/  ISETP.GT.AND P2, PT, R7, 0x8, P2 ;  /* 0x000000080700780c */ /* 0x000fe20001744270 */
[-C--:B------:R-:W-:Y:S01]  /*4f90*/  IMAD R29, R29, R6.reuse, RZ ;  /* 0x000000061d1d7224 */ /* 0x080fe200078e02ff */
[--C-:B------:R-:W-:Y:S01]  /*4fa0*/  LEA.HI.X R17, R96, R15, R97.reuse, 0x2, P5 ;  /* 0x0000000f60117211 */ /* 0x100fe200028f1461 */
[-C--:B------:R-:W-:Y:S01]  /*4fb0*/  IMAD R89, R30, R6.reuse, RZ ;  /* 0x000000061e597224 */ /* 0x080fe200078e02ff */
[----:B------:R-:W-:Y:S01]  /*4fc0*/  SHF.L.U64.HI R10, R96, 0x5, R97 ;  /* 0x00000005600a7819 */ /* 0x000fe20000010261 */
[-C--:B------:R-:W-:Y:S01]  /*4fd0*/  IMAD R31, R31, R6.reuse, RZ ;  /* 0x000000061f1f7224 */ /* 0x080fe200078e02ff */
[----:B------:R-:W-:Y:S01]  /*4fe0*/  ISETP.GT.AND P5, PT, R7, RZ, P0 ;  /* 0x000000ff0700720c */ /* 0x000fe200007a4270 */
[----:B------:R-:W-:Y:S01]  /*4ff0*/  @P4 STG.E desc[UR14][R16.64], R25 ;  /* 0x0000001910004986 */ /* 0x000fe2000c10190e */
[-C--:B------:R-:W-:Y:S01]  /*5000*/  IADD3 R18, P4, R14, R11.reuse, RZ ;  /* 0x0000000b0e127210 */ /* 0x080fe20007f9e0ff */
[-C--:B------:R-:W-:Y:S01]  /*5010*/  IMAD R33, R33, R6.reuse, RZ ;  /* 0x0000000621217224 */ /* 0x080fe200078e02ff */
[----:B------:R-:W-:Y:S01]  /*5020*/  IADD3 R20, P6, R16, R11, RZ ;  /* 0x0000000b10147210 */ /* 0x000fe20007fde0ff */
[----:B------:R1:W-:Y:S01]  /*5030*/  @P1 STG.E desc[UR14][R14.64+0x20], R21 ;  /* 0x000020150e001986 */ /* 0x0003e2000c10190e */
[----:B------:R-:W-:Y:S01]  /*5040*/  ISETP.GT.AND P1, PT, R9, 0x9, PT ;  /* 0x000000090900780c */ /* 0x000fe20003f24270 */
[--C-:B------:R-:W-:Y:S01]  /*5050*/  IMAD.X R19, R15, 0x1, R10.reuse, P4 ;  /* 0x000000010f137824 */ /* 0x100fe200020e060a */
[C---:B------:R-:W-:Y:S01]  /*5060*/  ISETP.GT.AND P0, PT, R7.reuse, 0x8, P0 ;  /* 0x000000080700780c */ /* 0x040fe20000704270 */
[----:B------:R2:W-:Y:S01]  /*5070*/  @P2 STG.E desc[UR14][R16.64+0x20], R27 ;  /* 0x0000201b10002986 */ /* 0x0005e2000c10190e */
[----:B------:R-:W-:Y:S01]  /*5080*/  ISETP.GT.AND P4, PT, R7, RZ, P1 ;  /* 0x000000ff0700720c */ /* 0x000fe20000f84270 */
[-C--:B------:R-:W-:Y:S01]  /*5090*/  IMAD R35, R35, R6.reuse, RZ ;  /* 0x0000000623237224 */ /* 0x080fe200078e02ff */
[----:B0-----:R-:W-:Y:S01]  /*50a0*/  IADD3 R13, P2, R11, 0x20, RZ ;  /* 0x000000200b0d7810 */ /* 0x001fe20007f5e0ff */
[----:B------:R0:W-:Y:S01]  /*50b0*/  @P5 STG.E desc[UR14][R18.64], R23 ;  /* 0x0000001712005986 */ /* 0x0001e2000c10190e */
[----:B------:R-:W-:Y:S01]  /*50c0*/  ISETP.GT.AND P1, PT, R7, 0x8, P1 ;  /* 0x000000080700780c */ /* 0x000fe20000f24270 */
[-C--:B------:R-:W-:Y:S01]  /*50d0*/  IMAD R37, R37, R6.reuse, RZ ;  /* 0x0000000625257224 */ /* 0x080fe200078e02ff */
[----:B-1----:R-:W-:Y:S01]  /*50e0*/  IADD3 R14, P5, R14, R13, RZ ;  /* 0x0000000d0e0e7210 */ /* 0x002fe20007fbe0ff */
[--C-:B------:R-:W-:Y:S01]  /*50f0*/  IMAD.X R21, R17, 0x1, R10.reuse, P6 ;  /* 0x0000000111157824 */ /* 0x100fe200030e060a */
[----:B------:R-:W-:Y:S01]  /*5100*/  IADD3 R22, P6, R18, R11, RZ ;  /* 0x0000000b12167210 */ /* 0x000fe20007fde0ff */
[----:B------:R-:W-:Y:S01]  /*5110*/  IMAD.X R12, RZ, RZ, R10, P2 ;  /* 0x000000ffff0c7224 */ /* 0x000fe200010e060a */
[----:B------:R-:W-:Y:S01]  /*5120*/  ISETP.GT.AND P2, PT, R9, 0x10, PT ;  /* 0x000000100900780c */ /* 0x000fe20003f44270 */
[----:B--2---:R-:W-:-:S02]  /*5130*/  IMAD R27, R32, R6, RZ ;  /* 0x00000006201b7224 */ /* 0x004fc400078e02ff */
[----:B------:R1:W-:Y:S01]  /*5140*/  @P4 STG.E desc[UR14][R20.64], R29 ;  /* 0x0000001d14004986 */ /* 0x0003e2000c10190e */
[----:B------:R-:W-:Y:S01]  /*5150*/  IMAD.X R15, R15, 0x1, R12, P5 ;  /* 0x000000010f0f7824 */ /* 0x000fe200028e060c */
[----:B------:R-:W-:Y:S01]  /*5160*/  IADD3 R16, P4, R16, R13, RZ ;  /* 0x0000000d10107210 */ /* 0x000fe20007f9e0ff */
[----:B0-----:R-:W-:Y:S01]  /*5170*/  IMAD.X R23, R19, 0x1, R10, P6 ;  /* 0x0000000113177824 */ /* 0x001fe200030e060a */
[----:B------:R-:W-:Y:S01]  /*5180*/  ISETP.GT.AND P5, PT, R7, RZ, P2 ;  /* 0x000000ff0700720c */ /* 0x000fe200017a4270 */
[-C--:B------:R-:W-:Y:S01]  /*5190*/  IMAD R39, R39, R6.reuse, RZ ;  /* 0x0000000627277224 */ /* 0x080fe200078e02ff */
[----:B------:R0:W-:Y:S01]  /*51a0*/  @P0 STG.E desc[UR14][R14.64], R89 ;  /* 0x000000590e000986 */ /* 0x0001e2000c10190e */
[----:B------:R-:W-:Y:S01]  /*51b0*/  ISETP.GT.AND P0, PT, R9, 0x11, PT ;  /* 0x000000110900780c */ /* 0x000fe20003f04270 */
[----:B------:R-:W-:Y:S02]  /*51c0*/  IMAD.X R17, R17, 0x1, R12, P4 ;  /* 0x0000000111117824 */ /* 0x000fe400020e060c */
[-C--:B------:R-:W-:Y:S01]  /*51d0*/  IMAD R41, R41, R6.reuse, RZ ;  /* 0x0000000629297224 */ /* 0x080fe200078e02ff */
[C---:B------:R-:W-:Y:S01]  /*51e0*/  ISETP.GT.AND P4, PT, R7.reuse, RZ, P0 ;  /* 0x000000ff0700720c */ /* 0x040fe20000784270 */
[-C--:B-1----:R-:W-:Y:S01]  /*51f0*/  IMAD R29, R34, R6.reuse, RZ ;  /* 0x00000006221d7224 */ /* 0x082fe200078e02ff */
[----:B------:R1:W-:Y:S01]  /*5200*/  @P1 STG.E desc[UR14][R16.64], R31 ;  /* 0x0000001f10001986 */ /* 0x0003e2000c10190e */
[----:B------:R-:W-:Y:S01]  /*5210*/  ISETP.GT.AND P1, PT, R7, 0x8, P2 ;  /* 0x000000080700780c */ /* 0x000fe20001724270 */
[-C--:B------:R-:W-:Y:S01]  /*5220*/  IMAD R43, R43, R6.reuse, RZ ;  /* 0x000000062b2b7224 */ /* 0x080fe200078e02ff */
[----:B------:R-:W-:Y:S01]  /*5230*/  IADD3 R24, P2, R20, R11, RZ ;  /* 0x0000000b14187210 */ /* 0x000fe20007f5e0ff */
[----:B------:R2:W-:Y:S01]  /*5240*/  @P5 STG.E desc[UR14][R22.64], R27 ;  /* 0x0000001b16005986 */ /* 0x0005e2000c10190e */
[----:B0-----:R-:W-:Y:S01]  /*5250*/  IADD3 R14, P5, R18, R13, RZ ;  /* 0x0000000d120e7210 */ /* 0x001fe20007fbe0ff */
[-C--:B------:R-:W-:Y:S01]  /*5260*/  IMAD R45, R45, R6.reuse, RZ ;  /* 0x000000062d2d7224 */ /* 0x080fe200078e02ff */
[----:B------:R-:W-:Y:S01]  /*5270*/  ISETP.GT.AND P0, PT, R7, 0x8, P0 ;  /* 0x000000080700780c */ /* 0x000fe20000704270 */
[----:B------:R-:W-:Y:S01]  /*5280*/  IMAD.X R25, R21, 0x1, R10, P2 ;  /* 0x0000000115197824 */ /* 0x000fe200010e060a */
[----:B------:R-:W-:Y:S01]  /*5290*/  ISETP.GT.AND P2, PT, R9, 0x18, PT ;  /* 0x000000180900780c */ /* 0x000fe20003f44270 */
[--C-:B------:R-:W-:Y:S01]  /*52a0*/  IMAD.X R15, R19, 0x1, R12.reuse, P5 ;  /* 0x00000001130f7824 */ /* 0x100fe200028e060c */
[----:B------:R-:W-:Y:S01]  /*52b0*/  IADD3 R18, P6, R22, R11, RZ ;  /* 0x0000000b16127210 */ /* 0x000fe20007fde0ff */
[-C--:B------:R-:W-:Y:S01]  /*52c0*/  IMAD R47, R47, R6.reuse, RZ ;  /* 0x000000062f2f7224 */ /* 0x080fe200078e02ff */
[----:B------:R-:W-:Y:S01]  /*52d0*/  @P4 STG.E desc[UR14][R24.64], R33 ;  /* 0x0000002118004986 */ /* 0x000fe2000c10190e */
[----:B-1----:R-:W-:Y:S01]  /*52e0*/  IADD3 R16, P4, R20, R13, RZ ;  /* 0x0000000d14107210 */ /* 0x002fe20007f9e0ff */
[----:B------:R-:W-:Y:S01]  /*52f0*/  IMAD R49, R49, R6, RZ ;  /* 0x0000000631317224 */ /* 0x000fe200078e02ff */
[----:B------:R-:W-:Y:S01]  /*5300*/  ISETP.GT.AND P5, PT, R7, RZ, P2 ;  /* 0x000000ff0700720c */ /* 0x000fe200017a4270 */
[----:B------:R0:W-:Y:S01]  /*5310*/  @P1 STG.E desc[UR14][R14.64], R29 ;  /* 0x0000001d0e001986 */ /* 0x0001e2000c10190e */
[----:B------:R-:W-:Y:S01]  /*5320*/  ISETP.GT.AND P1, PT, R9, 0x19, PT ;  /* 0x000000190900780c */ /* 0x000fe20003f24270 */
[----:B------:R-:W-:-:S02]  /*5330*/  IMAD.X R17, R21, 0x1, R12, P4 ;  /* 0x0000000115117824 */ /* 0x000fc400020e060c */
[-C--:B--2---:R-:W-:Y:S01]  /*5340*/  IMAD R27, R36, R6.reuse, RZ ;  /* 0x00000006241b7224 */ /* 0x084fe200078e02ff */
[----:B------:R-:W-:Y:S01]  /*5350*/  ISETP.GT.AND P4, PT, R7, RZ, P1 ;  /* 0x000000ff0700720c */ /* 0x000fe20000f84270 */
[--C-:B------:R-:W-:Y:S01]  /*5360*/  IMAD.X R19, R23, 0x1, R10.reuse, P6 ;  /* 0x0000000117137824 */ /* 0x100fe200030e060a */
[----:B------:R1:W-:Y:S01]  /*5370*/  @P0 STG.E desc[UR14][R16.64], R35 ;  /* 0x0000002310000986 */ /* 0x0003e2000c10190e */
[----:B------:R-:W-:Y:S01]  /*5380*/  ISETP.GT.AND P0, PT, R7, 0x8, P2 ;  /* 0x000000080700780c */ /* 0x000fe20001704270 */
[-C--:B------:R-:W-:Y:S01]  /*5390*/  IMAD R51, R51, R6.reuse, RZ ;  /* 0x0000000633337224 */ /* 0x080fe200078e02ff */
[----:B------:R-:W-:Y:S01]  /*53a0*/  IADD3 R20, P2, R24, R11, RZ ;  /* 0x0000000b18147210 */ /* 0x000fe20007f5e0ff */
[-C--:B------:R-:W-:Y:S01]  /*53b0*/  IMAD R53, R53, R6.reuse, RZ ;  /* 0x0000000635357224 */ /* 0x080fe200078e02ff */
        /* <DEDUP_REMOVED lines=58> */
[----:B------:R-:W-:Y:S01]  /*5760*/  ISETP.GT.AND P5, PT, R7, RZ, P2 ;  /* 0x000000ff0700720c */ /* 0x000fe200017a4270 */
[-C--:B------:R-:W-:Y:S01]  /*5770*/  IMAD R73, R73, R6.reuse, RZ ;  /* 0x0000000649497224 */ /* 0x080fe200078e02ff */
[----:B-1----:R-:W-:Y:S01]  /*5780*/  IADD3 R16, P4, R24, R13, RZ ;  /* 0x0000000d18107210 */ /* 0x002fe20007f9e0ff */
[----:B------:R0:W-:Y:S01]  /*5790*/  @P0 STG.E desc[UR14][R14.64], R29 ;  /* 0x0000001d0e000986 */ /* 0x0001e2000c10190e */
[----:B------:R-:W-:Y:S01]  /*57a0*/  ISETP.GT.AND P0, PT, R9, 0x31, PT ;  /* 0x000000310900780c */ /* 0x000fe20003f04270 */
[-C--:B--2---:R-:W-:Y:S01]  /*57b0*/  IMAD R27, R48, R6.reuse, RZ ;  /* 0x00000006301b7224 */ /* 0x084fe200078e02ff */
[----:B------:R-:W-:Y:S01]  /*57c0*/  ISETP.GT.AND P2, PT, R7, 0x8, P2 ;  /* 0x000000080700780c */ /* 0x000fe20001744270 */
[----:B------:R-:W-:Y:S01]  /*57d0*/  IMAD.X R17, R25, 0x1, R12, P4 ;  /* 0x0000000119117824 */ /* 0x000fe200020e060c */
[----:B------:R-:W-:Y:S01]  /*57e0*/  ISETP.GT.AND P4, PT, R7, RZ, P0 ;  /* 0x000000ff0700720c */ /* 0x000fe20000784270 */
[----:B------:R-:W-:Y:S01]  /*57f0*/  IMAD.X R23, R19, 0x1, R10, P6 ;  /* 0x0000000113177824 */ /* 0x000fe200030e060a */
[----:B------:R-:W-:Y:S01]  /*5800*/  ISETP.GT.AND P0, PT, R7, 0x8, P0 ;  /* 0x000000080700780c */ /* 0x000fe20000704270 */
[-C--:B------:R-:W-:Y:S01]  /*5810*/  IMAD R75, R75, R6.reuse, RZ ;  /* 0x000000064b4b7224 */ /* 0x080fe200078e02ff */
[----:B------:R1:W-:Y:S01]  /*5820*/  @P1 STG.E desc[UR14][R16.64], R47 ;  /* 0x0000002f10001986 */ /* 0x0003e2000c10190e */
[----:B------:R-:W-:Y:S01]  /*5830*/  IADD3 R24, P1, R20, R11, RZ ;  /* 0x0000000b14187210 */ /* 0x000fe20007f3e0ff */
[----:B------:R-:W-:-:S02]  /*5840*/  IMAD R77, R77, R6, RZ ;  /* 0x000000064d4d7224 */ /* 0x000fc400078e02ff */
[----:B------:R2:W-:Y:S01]  /*5850*/  @P5 STG.E desc[UR14][R22.64], R27 ;  /* 0x0000001b16005986 */ /* 0x0005e2000c10190e */
[----:B0-----:R-:W-:Y:S01]  /*5860*/  IADD3 R14, P5, R18, R13, RZ ;  /* 0x0000000d120e7210 */ /* 0x001fe20007fbe0ff */
[----:B------:R-:W-:Y:S01]  /*5870*/  IMAD.X R25, R21, 0x1, R10, P1 ;  /* 0x0000000115197824 */ /* 0x000fe200008e060a */
[----:B------:R-:W-:Y:S01]  /*5880*/  ISETP.GT.AND P1, PT, R9, 0x38, PT ;  /* 0x000000380900780c */ /* 0x000fe20003f24270 */
[-C--:B------:R-:W-:Y:S01]  /*5890*/  IMAD R29, R50, R6.reuse, RZ ;  /* 0x00000006321d7224 */ /* 0x080fe200078e02ff */
[----:B------:R-:W-:Y:S01]  /*58a0*/  IADD3 R18, P6, R22, R11, RZ ;  /* 0x0000000b16127210 */ /* 0x000fe20007fde0ff */
[--C-:B------:R-:W-:Y:S01]  /*58b0*/  IMAD.X R15, R19, 0x1, R12.reuse, P5 ;  /* 0x00000001130f7824 */ /* 0x100fe200028e060c */
[----:B------:R-:W-:Y:S01]  /*58c0*/  @P4 STG.E desc[UR14][R24.64], R49 ;  /* 0x0000003118004986 */ /* 0x000fe2000c10190e */
[----:B-1----:R-:W-:Y:S01]  /*58d0*/  IADD3 R16, P5, R20, R13, RZ ;  /* 0x0000000d14107210 */ /* 0x002fe20007fbe0ff */
[-C--:B------:R-:W-:Y:S01]  /*58e0*/  IMAD R79, R79, R6.reuse, RZ ;  /* 0x000000064f4f7224 */ /* 0x080fe200078e02ff */
[----:B------:R-:W-:Y:S01]  /*58f0*/  ISETP.GT.AND P4, PT, R7, RZ, P1 ;  /* 0x000000ff0700720c */ /* 0x000fe20000f84270 */
[----:B------:R0:W-:Y:S01]  /*5900*/  @P2 STG.E desc[UR14][R14.64], R29 ;  /* 0x0000001d0e002986 */ /* 0x0001e2000c10190e */
[----:B------:R-:W-:Y:S01]  /*5910*/  ISETP.GT.AND P2, PT, R9, 0x39, PT ;  /* 0x000000390900780c */ /* 0x000fe20003f44270 */
[----:B------:R-:W-:Y:S01]  /*5920*/  IMAD.X R17, R21, 0x1, R12, P5 ;  /* 0x0000000115117824 */ /* 0x000fe200028e060c */
[C---:B------:R-:W-:Y:S01]  /*5930*/  ISETP.GT.AND P1, PT, R7.reuse, 0x8, P1 ;  /* 0x000000080700780c */ /* 0x040fe20000f24270 */
[-C--:B--2---:R-:W-:Y:S01]  /*5940*/  IMAD R27, R52, R6.reuse, RZ ;  /* 0x00000006341b7224 */ /* 0x084fe200078e02ff */
[----:B------:R-:W-:Y:S01]  /*5950*/  ISETP.GT.AND P5, PT, R7, RZ, P2 ;  /* 0x000000ff0700720c */ /* 0x000fe200017a4270 */
[--C-:B------:R-:W-:Y:S01]  /*5960*/  IMAD.X R19, R23, 0x1, R10.reuse, P6 ;  /* 0x0000000117137824 */ /* 0x100fe200030e060a */
[----:B------:R1:W-:Y:S01]  /*5970*/  @P0 STG.E desc[UR14][R16.64], R51 ;  /* 0x0000003310000986 */ /* 0x0003e2000c10190e */
[----:B------:R-:W-:Y:S01]  /*5980*/  IADD3 R20, P0, R24, R11, RZ ;  /* 0x0000000b18147210 */ /* 0x000fe20007f1e0ff */
[-C--:B------:R-:W-:Y:S01]  /*5990*/  IMAD R81, R81, R6.reuse, RZ ;  /* 0x0000000651517224 */ /* 0x080fe200078e02ff */
[----:B------:R-:W-:Y:S01]  /*59a0*/  ISETP.GT.AND P2, PT, R7, 0x8, P2 ;  /* 0x000000080700780c */ /* 0x000fe20001744270 */
[-C--:B------:R-:W-:Y:S01]  /*59b0*/  IMAD R83, R83, R6.reuse, RZ ;  /* 0x0000000653537224 */ /* 0x080fe200078e02ff */
        /* <DEDUP_REMOVED lines=17> */
[----:B------:R-:W-:Y:S01]  /*5ad0*/  IMAD.X R23, R19, 0x1, R10, P6 ;  /* 0x0000000113177824 */ /* 0x000fe200030e060a */
[----:B------:R1:W-:Y:S01]  /*5ae0*/  @P2 STG.E desc[UR14][R16.64], R55 ;  /* 0x0000003710002986 */ /* 0x0003e2000c10190e */
[----:B------:R-:W-:Y:S01]  /*5af0*/  IADD3 R24, P2, R20, R11, RZ ;  /* 0x0000000b14187210 */ /* 0x000fe20007f5e0ff */
[----:B------:R-:W-:Y:S01]  /*5b00*/  IMAD R87, R87, R6, RZ ;  /* 0x0000000657577224 */ /* 0x000fe200078e02ff */
[----:B------:R-:W-:-:S02]  /*5b10*/  ISETP.GT.AND P1, PT, R7, 0x8, P1 ;  /* 0x000000080700780c */ /* 0x000fc40000f24270 */
        /* <DEDUP_REMOVED lines=8> */
[----:B-1----:R-:W-:Y:S02]  /*5ba0*/  IADD3 R16, P5, R20, R13, RZ ;  /* 0x0000000d14107210 */ /* 0x002fe40007fbe0ff */
[----:B------:R-:W-:Y:S01]  /*5bb0*/  ISETP.GT.AND P4, PT, R7, RZ, P2 ;  /* 0x000000ff0700720c */ /* 0x000fe20001784270 */
[----:B------:R0:W-:Y:S01]  /*5bc0*/  @P0 STG.E desc[UR14][R14.64], R29 ;  /* 0x0000001d0e000986 */ /* 0x0001e2000c10190e */
[----:B------:R-:W-:Y:S01]  /*5bd0*/  ISETP.GT.AND P0, PT, R9, 0x49, PT ;  /* 0x000000490900780c */ /* 0x000fe20003f04270 */
[----:B------:R-:W-:Y:S01]  /*5be0*/  IMAD.X R17, R21, 0x1, R12, P5 ;  /* 0x0000000115117824 */ /* 0x000fe200028e060c */
[C---:B------:R-:W-:Y:S01]  /*5bf0*/  ISETP.GT.AND P2, PT, R7.reuse, 0x8, P2 ;  /* 0x000000080700780c */ /* 0x040fe20001744270 */
[----:B--2---:R-:W-:Y:S01]  /*5c00*/  IMAD R27, R60, R6, RZ ;  /* 0x000000063c1b7224 */ /* 0x004fe200078e02ff */
[----:B------:R-:W-:Y:S01]  /*5c10*/  ISETP.GT.AND P5, PT, R7, RZ, P0 ;  /* 0x000000ff0700720c */ /* 0x000fe200007a4270 */
[----:B------:R-:W-:Y:S01]  /*5c20*/  IMAD.X R19, R23, 0x1, R10, P6 ;  /* 0x0000000117137824 */ /* 0x000fe200030e060a */
[----:B------:R1:W-:Y:S01]  /*5c30*/  @P1 STG.E desc[UR14][R16.64], R59 ;  /* 0x0000003b10001986 */ /* 0x0003e2000c10190e */
[----:B------:R-:W-:-:S02]  /*5c40*/  IADD3 R20, P1, R24, R11, RZ ;  /* 0x0000000b18147210 */ /* 0x000fc40007f3e0ff */
[----:B------:R-:W-:Y:S02]  /*5c50*/  ISETP.GT.AND P0, PT, R7, 0x8, P0 ;  /* 0x000000080700780c */ /* 0x000fe40000704270 */
[----:B------:R2:W-:Y:S01]  /*5c60*/  @P4 STG.E desc[UR14][R18.64], R27 ;  /* 0x0000001b12004986 */ /* 0x0005e2000c10190e */
[----:B0-----:R-:W-:Y:S01]  /*5c70*/  IADD3 R14, P4, R22, R13, RZ ;  /* 0x0000000d160e7210 */ /* 0x001fe20007f9e0ff */
[----:B------:R-:W-:Y:S01]  /*5c80*/  IMAD.X R21, R25, 0x1, R10, P1 ;  /* 0x0000000119157824 */ /* 0x000fe200008e060a */
[----:B------:R-:W-:Y:S01]  /*5c90*/  ISETP.GT.AND P1, PT, R9, 0x50, PT ;  /* 0x000000500900780c */ /* 0x000fe20003f24270 */
[----:B------:R-:W-:Y:S01]  /*5ca0*/  IMAD R29, R62, R6, RZ ;  /* 0x000000063e1d7224 */ /* 0x000fe200078e02ff */
[----:B------:R-:W-:Y:S01]  /*5cb0*/  IADD3 R22, P6, R18, R11, RZ ;  /* 0x0000000b12167210 */ /* 0x000fe20007fde0ff */
[----:B------:R-:W-:Y:S01]  /*5cc0*/  IMAD.X R15, R23, 0x1, R12, P4 ;  /* 0x00000001170f7824 */ /* 0x000fe200020e060c */
[----:B------:R-:W-:Y:S01]  /*5cd0*/  @P5 STG.E desc[UR14][R20.64], R61 ;  /* 0x0000003d14005986 */ /* 0x000fe2000c10190e */
[----:B-1----:R-:W-:-:S02]  /*5ce0*/  IADD3 R16, P5, R24, R13, RZ ;  /* 0x0000000d18107210 */ /* 0x002fc40007fbe0ff */
        /* <DEDUP_REMOVED lines=9> */
[----:B------:R-:W-:Y:S02]  /*5d80*/  IADD3 R24, P0, R20, R11, RZ ;  /* 0x0000000b14187210 */ /* 0x000fe40007f1e0ff */
        /* <DEDUP_REMOVED lines=49> */
[----:B------:R-:W-:Y:S02]  /*60a0*/  ISETP.GT.AND P4, PT, R7, RZ, P1 ;  /* 0x000000ff0700720c */ /* 0x000fe40000f84270 */
[----:B-1----:R-:W-:Y:S01]  /*60b0*/  IADD3 R16, P5, R20, R13, RZ ;  /* 0x0000000d14107210 */ /* 0x002fe20007fbe0ff */
[----:B------:R0:W-:Y:S01]  /*60c0*/  @P2 STG.E desc[UR14][R14.64], R29 ;  /* 0x0000001d0e002986 */ /* 0x0001e2000c10190e */
[----:B------:R-:W-:Y:S01]  /*60d0*/  ISETP.GT.AND P2, PT, R9, 0x69, PT ;  /* 0x000000690900780c */ /* 0x000fe20003f44270 */
[----:B--2---:R-:W-:Y:S01]  /*60e0*/  IMAD R27, R76, R6, RZ ;  /* 0x000000064c1b7224 */ /* 0x004fe200078e02ff */
[----:B------:R-:W-:Y:S01]  /*60f0*/  ISETP.GT.AND P1, PT, R7, 0x8, P1 ;  /* 0x000000080700780c */ /* 0x000fe20000f24270 */
[----:B------:R-:W-:Y:S01]  /*6100*/  IMAD.X R17, R21, 0x1, R12, P5 ;  /* 0x0000000115117824 */ /* 0x000fe200028e060c */
[----:B------:R-:W-:Y:S01]  /*6110*/  ISETP.GT.AND P5, PT, R7, RZ, P2 ;  /* 0x000000ff0700720c */ /* 0x000fe200017a4270 */
[----:B------:R-:W-:Y:S01]  /*6120*/  IMAD.X R19, R23, 0x1, R10, P6 ;  /* 0x0000000117137824 */ /* 0x000fe200030e060a */
[----:B------:R-:W-:-:S02]  /*6130*/  ISETP.GT.AND P2, PT, R7, 0x8, P2 ;  /* 0x000000080700780c */ /* 0x000fc40001744270 */
[----:B------:R1:W-:Y:S01]  /*6140*/  @P0 STG.E desc[UR14][R16.64], R75 ;  /* 0x0000004b10000986 */ /* 0x0003e2000c10190e */
[----:B------:R-:W-:Y:S01]  /*6150*/  IADD3 R20, P0, R24, R11, RZ ;  /* 0x0000000b18147210 */ /* 0x000fe20007f1e0ff */
[----:B0-----:R-:W-:Y:S02]  /*6160*/  IMAD R29, R78, R6, RZ ;  /* 0x000000064e1d7224 */ /* 0x001fe400078e02ff */
[----:B------:R0:W-:Y:S01]  /*6170*/  @P4 STG.E desc[UR14][R18.64], R27 ;  /* 0x0000001b12004986 */ /* 0x0001e2000c10190e */
[----:B------:R-:W-:Y:S01]  /*6180*/  IADD3 R14, P4, R22, R13, RZ ;  /* 0x0000000d160e7210 */ /* 0x000fe20007f9e0ff */
[----:B------:R-:W-:Y:S01]  /*6190*/  IMAD.X R21, R25, 0x1, R10, P0 ;  /* 0x0000000119157824 */ /* 0x000fe200000e060a */
[----:B------:R-:W-:Y:S02]  /*61a0*/  ISETP.GT.AND P0, PT, R9, 0x70, PT ;  /* 0x000000700900780c */ /* 0x000fe40003f04270 */
[----:B------:R-:W-:Y:S01]  /*61b0*/  IADD3 R22, P6, R18, R11, RZ ;  /* 0x0000000b12167210 */ /* 0x000fe20007fde0ff */
[----:B------:R-:W-:Y:S01]  /*61c0*/  IMAD.X R15, R23, 0x1, R12, P4 ;  /* 0x00000001170f7824 */ /* 0x000fe200020e060c */
[----:B------:R-:W-:Y:S01]  /*61d0*/  @P5 STG.E desc[UR14][R20.64], R77 ;  /* 0x0000004d14005986 */ /* 0x000fe2000c10190e */
[----:B-1----:R-:W-:-:S02]  /*61e0*/  IADD3 R16, P5, R24, R13, RZ ;  /* 0x0000000d18107210 */ /* 0x002fc40007fbe0ff */
[----:B------:R-:W-:Y:S01]  /*61f0*/  ISETP.GT.AND P4, PT, R7, RZ, P0 ;  /* 0x000000ff0700720c */ /* 0x000fe20000784270 */
[----:B------:R1:W-:Y:S01]  /*6200*/  @P1 STG.E desc[UR14][R14.64], R29 ;  /* 0x0000001d0e001986 */ /* 0x0003e2000c10190e */
[----:B------:R-:W-:Y:S01]  /*6210*/  ISETP.GT.AND P1, PT, R9, 0x71, PT ;  /* 0x000000710900780c */ /* 0x000fe20003f24270 */
[----:B------:R-:W-:Y:S02]  /*6220*/  IMAD.X R17, R25, 0x1, R12, P5 ;  /* 0x0000000119117824 */ /* 0x000fe400028e060c */
[----:B------:R-:W-:Y:S01]  /*6230*/  IMAD.X R23, R19, 0x1, R10, P6 ;  /* 0x0000000113177824 */ /* 0x000fe200030e060a */
[C---:B------:R-:W-:Y:S01]  /*6240*/  ISETP.GT.AND P5, PT, R7.reuse, RZ, P1 ;  /* 0x000000ff0700720c */ /* 0x040fe20000fa4270 */
[----:B0-----:R-:W-:Y:S01]  /*6250*/  IMAD R27, R80, R6, RZ ;  /* 0x00000006501b7224 */ /* 0x001fe200078e02ff */
[----:B------:R-:W-:Y:S01]  /*6260*/  ISETP.GT.AND P6, PT, R7, 0x8, P0 ;  /* 0x000000080700780c */ /* 0x000fe200007c4270 */
[----:B------:R0:W-:Y:S01]  /*6270*/  @P2 STG.E desc[UR14][R16.64], R79 ;  /* 0x0000004f10002986 */ /* 0x0001e2000c10190e */
[----:B------:R-:W-:-:S02]  /*6280*/  IADD3 R24, P0, R20, R11, RZ ;  /* 0x0000000b14187210 */ /* 0x000fc40007f1e0ff */
[----:B------:R-:W-:Y:S01]  /*6290*/  ISETP.GT.AND P1, PT, R7, 0x8, P1 ;  /* 0x000000080700780c */ /* 0x000fe20000f24270 */
[----:B------:R2:W-:Y:S01]  /*62a0*/  @P4 STG.E desc[UR14][R22.64], R27 ;  /* 0x0000001b16004986 */ /* 0x0005e2000c10190e */
[-C--:B-1----:R-:W-:Y:S01]  /*62b0*/  IADD3 R14, P2, R18, R13.reuse, RZ ;  /* 0x0000000d120e7210 */ /* 0x082fe20007f5e0ff */
[----:B------:R-:W-:Y:S01]  /*62c0*/  IMAD.X R25, R21, 0x1, R10, P0 ;  /* 0x0000000115197824 */ /* 0x000fe200000e060a */
[----:B------:R-:W-:Y:S01]  /*62d0*/  ISETP.GT.AND P0, PT, R9, 0x78, PT ;  /* 0x000000780900780c */ /* 0x000fe20003f04270 */
[-C--:B------:R-:W-:Y:S02]  /*62e0*/  IMAD R29, R82, R6.reuse, RZ ;  /* 0x00000006521d7224 */ /* 0x080fe400078e02ff */
[--C-:B------:R-:W-:Y:S01]  /*62f0*/  IMAD.X R15, R19, 0x1, R12.reuse, P2 ;  /* 0x00000001130f7824 */ /* 0x100fe200010e060c */
[----:B------:R1:W-:Y:S01]  /*6300*/  @P5 STG.E desc[UR14][R24.64], R81 ;  /* 0x0000005118005986 */ /* 0x0003e2000c10190e */
[----:B0-----:R-:W-:Y:S02]  /*6310*/  IADD3 R16, P4, R20, R13, RZ ;  /* 0x0000000d14107210 */ /* 0x001fe40007f9e0ff */
[C---:B------:R-:W-:Y:S01]  /*6320*/  IADD3 R18, P5, R22.reuse, R11, RZ ;  /* 0x0000000b16127210 */ /* 0x040fe20007fbe0ff */
[----:B------:R1:W-:Y:S01]  /*6330*/  @P6 STG.E desc[UR14][R14.64], R29 ;  /* 0x0000001d0e006986 */ /* 0x0003e2000c10190e */
[----:B------:R-:W-:Y:S01]  /*6340*/  ISETP.GT.AND P2, PT, R9, 0x79, PT ;  /* 0x000000790900780c */ /* 0x000fe20003f44270 */
[----:B------:R-:W-:Y:S01]  /*6350*/  IMAD.X R17, R21, 0x1, R12, P4 ;  /* 0x0000000115117824 */ /* 0x000fe200020e060c */
[----:B--2---:R-:W-:Y:S01]  /*6360*/  IADD3 R22, P4, R22, R13, RZ ;  /* 0x0000000d16167210 */ /* 0x004fe20007f9e0ff */
[----:B------:R-:W-:Y:S01]  /*6370*/  IMAD.X R19, R23, 0x1, R10, P5 ;  /* 0x0000000117137824 */ /* 0x000fe200028e060a */
[----:B------:R-:W-:Y:S01]  /*6380*/  ISETP.GT.AND P6, PT, R7, RZ, P0 ;  /* 0x000000ff0700720c */ /* 0x000fe200007c4270 */
[-C--:B------:R-:W-:Y:S01]  /*6390*/  IMAD R9, R86, R6.reuse, RZ ;  /* 0x0000000656097224 */ /* 0x080fe200078e02ff */
[----:B------:R-:W-:Y:S01]  /*63a0*/  IADD3 R20, P5, R24, R11, RZ ;  /* 0x0000000b18147210 */ /* 0x000fe20007fbe0ff */
[----:B------:R-:W-:Y:S01]  /*63b0*/  IMAD.X R23, R23, 0x1, R12, P4 ;  /* 0x0000000117177824 */ /* 0x000fe200020e060c */
[C---:B------:R-:W-:Y:S01]  /*63c0*/  ISETP.GT.AND P4, PT, R7.reuse, RZ, P2 ;  /* 0x000000ff0700720c */ /* 0x040fe20001784270 */
[----:B------:R1:W-:Y:S01]  /*63d0*/  @P1 STG.E desc[UR14][R16.64], R83 ;  /* 0x0000005310001986 */ /* 0x0003e2000c10190e */
[----:B------:R-:W-:Y:S01]  /*63e0*/  ISETP.GT.AND P0, PT, R7, 0x8, P0 ;  /* 0x000000080700780c */ /* 0x000fe20000704270 */
[----:B------:R-:W-:Y:S01]  /*63f0*/  IMAD.X R21, R25, 0x1, R10, P5 ;  /* 0x0000000119157824 */ /* 0x000fe200028e060a */
[----:B------:R-:W-:Y:S01]  /*6400*/  ISETP.GT.AND P2, PT, R7, 0x8, P2 ;  /* 0x000000080700780c */ /* 0x000fe20001744270 */
[----:B------:R-:W-:Y:S01]  /*6410*/  IMAD R7, R84, R6, RZ ;  /* 0x0000000654077224 */ /* 0x000fe200078e02ff */
[----:B------:R-:W-:-:S04]  /*6420*/  IADD3 R10, P5, R24, R13, RZ ;  /* 0x0000000d180a7210 */ /* 0x000fc80007fbe0ff */
[----:B------:R1:W-:Y:S01]  /*6430*/  @P6 STG.E desc[UR14][R18.64], R7 ;  /* 0x0000000712006986 */ /* 0x0003e2000c10190e */
[----:B------:R-:W-:-:S03]  /*6440*/  IMAD.X R11, R25, 0x1, R12, P5 ;  /* 0x00000001190b7824 */ /* 0x000fc600028e060c */
[----:B------:R1:W-:Y:S04]  /*6450*/  @P4 STG.E desc[UR14][R20.64], R85 ;  /* 0x0000005514004986 */ /* 0x0003e8000c10190e */
[----:B------:R1:W-:Y:S04]  /*6460*/  @P0 STG.E desc[UR14][R22.64], R9 ;  /* 0x0000000916000986 */ /* 0x0003e8000c10190e */
[----:B------:R1:W-:Y:S02]  /*6470*/  @P2 STG.E desc[UR14][R10.64], R87 ;  /* 0x000000570a002986 */ /* 0x0003e4000c10190e */
.L_x_146:
[----:B------:R-:W-:Y:S05]  /*6480*/  BSYNC B0 ;  /* 0x0000000000007941 */ /* 0x000fea0003800000 */
.L_x_22:
[----:B------:R-:W-:Y:S01]  /*6490*/  ULDC UR8, c[0x0][0xc] ;  /* 0x0000030000087ab9 */ /* 0x000fe20000000800 */
[----:B------:R-:W-:Y:S01]  /*64a0*/  ULDC UR9, c[0x0][0x10] ;  /* 0x0000040000097ab9 */ /* 0x000fe20000000800 */
[----:B-1----:R-:W1:Y:S01]  /*64b0*/  LDC R7, c[0x0][0x14] ;  /* 0x00000500ff077b82 */ /* 0x002e620000000800 */
[----:B------:R-:W-:Y:S01]  /*64c0*/  UIMAD.WIDE.U32 UR8, UR8, UR9, URZ ;  /* 0x00000009080872a5 */ /* 0x000fe2000f8e003f */
[----:B------:R-:W-:Y:S02]  /*64d0*/  IMAD.MOV.U32 R12, RZ, RZ, -0x1 ;  /* 0xffffffffff0c7424 */ /* 0x000fe400078e00ff */
[----:B------:R-:W-:Y:S02]  /*64e0*/  IMAD.MOV.U32 R16, RZ, RZ, -0x1 ;  /* 0xffffffffff107424 */ /* 0x000fe400078e00ff */
[----:B----4-:R-:W-:Y:S02]  /*64f0*/  IMAD.MOV.U32 R10, RZ, RZ, -0x1 ;  /* 0xffffffffff0a7424 */ /* 0x010fe400078e00ff */
[----:B-1----:R-:W-:-:S04]  /*6500*/  IMAD.WIDE.U32 R2, R7, UR8, R2 ;  /* 0x0000000807027c25 */ /* 0x002fc8000f8e0002 */
[----:B------:R-:W-:Y:S01]  /*6510*/  IMAD R7, R7, UR9, RZ ;  /* 0x0000000907077c24 */ /* 0x000fe2000f8e02ff */
[----:B------:R-:W-:Y:S02]  /*6520*/  ULDC.64 UR8, c[0x0][0x750] ;  /* 0x0001d40000087ab9 */ /* 0x000fe40000000a00 */
[----:B------:R-:W-:Y:S01]  /*6530*/  ISETP.GE.U32.AND P0, PT, R2, UR8, PT ;  /* 0x0000000802007c0c */ /* 0x000fe2000bf06070 */
[--C-:B------:R-:W-:Y:S01]  /*6540*/  IMAD.IADD R3, R3, 0x1, R7.reuse ;  /* 0x0000000103037824 */ /* 0x100fe200078e0207 */
[----:B------:R-:W-:-:S04]  /*6550*/  PRMT R7, RZ, 0x7610, R7 ;  /* 0x00007610ff077816 */ /* 0x000fc80000000007 */
[----:B------:R-:W-:-:S13]  /*6560*/  ISETP.GE.U32.AND.EX P0, PT, R3, UR9, PT, P0 ;  /* 0x0000000903007c0c */ /* 0x000fda000bf06100 */
[----:B------:R-:W-:Y:S05]  /*6570*/  @P0 BRA `(.L_x_147) ;  /* 0x0000000400640947 */ /* 0x000fea0003800000 */
[----:B---3--:R-:W1:Y:S01]  /*6580*/  S2R R19, SR_CTAID.X ;  /* 0x0000000000137919 */ /* 0x008e620000002500 */
[----:B------:R-:W3:Y:S01]  /*6590*/  LDC.64 R16, c[0x0][0x728] ;  /* 0x0001ca00ff107b82 */ /* 0x000ee20000000a00 */
[----:B------:R-:W-:Y:S01]  /*65a0*/  ULDC UR7, c[0x0][0x150] ;  /* 0x0000540000077ab9 */ /* 0x000fe20000000800 */
[----:B0-----:R-:W-:Y:S01]  /*65b0*/  IMAD.MOV.U32 R14, RZ, RZ, R2 ;  /* 0x000000ffff0e7224 */ /* 0x001fe200078e0002 */
[----:B------:R-:W0:Y:S01]  /*65c0*/  S2R R25, SR_CTAID.Y ;  /* 0x0000000000197919 */ /* 0x000e220000002600 */
[----:B------:R-:W-:-:S04]  /*65d0*/  IMAD.MOV.U32 R15, RZ, RZ, R3 ;  /* 0x000000ffff0f7224 */ /* 0x000fc800078e0003 */
[----:B------:R-:W4:Y:S08]  /*65e0*/  LDC R24, c[0x0][0x144] ;  /* 0x00005100ff187b82 */ /* 0x000f300000000800 */
[----:B------:R-:W0:Y:S08]  /*65f0*/  LDC R20, c[0x0][0x730] ;  /* 0x0001cc00ff147b82 */ /* 0x000e300000000800 */
[----:B------:R-:W0:Y:S01]  /*6600*/  LDC.64 R22, c[0x0][0x720] ;  /* 0x0001c800ff167b82 */ /* 0x000e220000000a00 */
[----:B---3--:R-:W-:-:S04]  /*6610*/  ISETP.NE.U32.AND P0, PT, R16, RZ, PT ;  /* 0x000000ff1000720c */ /* 0x008fc80003f05070 */
[----:B------:R-:W-:Y:S02]  /*6620*/  ISETP.NE.AND.EX P0, PT, R17, RZ, PT, P0 ;  /* 0x000000ff1100720c */ /* 0x000fe40003f05300 */
[----:B-1----:R-:W-:-:S05]  /*6630*/  I2FP.F32.U32 R7, R19 ;  /* 0x0000001300077245 */ /* 0x002fca0000201000 */
[----:B------:R-:W-:-:S04]  /*6640*/  FMUL R7, R7, UR7 ;  /* 0x0000000707077c20 */ /* 0x000fc80008400000 */
[----:B------:R1:W3:Y:S02]  /*6650*/  F2I.U32.TRUNC.NTZ R21, R7 ;  /* 0x0000000700157305 */ /* 0x0002e4000020f000 */
[----:B----4-:R-:W-:Y:S05]  /*6660*/  @!P0 BRA `(.L_x_148) ;  /* 0x0000000000288947 */ /* 0x010fea0003800000 */
[----:B-1----:R-:W1:Y:S02]  /*6670*/  LDC R7, c[0x0][0x734] ;  /* 0x0001cd00ff077b82 */ /* 0x002e640000000800 */
[----:B-1----:R-:W-:-:S05]  /*6680*/  IADD3 R7, P0, R2, R7, RZ ;  /* 0x0000000702077210 */ /* 0x002fca0007f1e0ff */
        /* <DEDUP_REMOVED lines=8> */
.L_x_148:
[----:B--2---:R-:W2:Y:S01]  /*6710*/  LDC.64 R28, c[0x0][0x740] ;  /* 0x0001d000ff1c7b82 */ /* 0x004ea20000000a00 */
[-C--:B0-----:R-:W-:Y:S01]  /*6720*/  SHF.R.U64 R18, R14, R20.reuse, R15 ;  /* 0x000000140e127219 */ /* 0x081fe2000000120f */
[----:B---3--:R-:W-:Y:S01]  /*6730*/  IMAD.MOV R21, RZ, RZ, -R21 ;  /* 0x000000ffff157224 */ /* 0x008fe200078e0a15 */
[----:B-1----:R-:W-:Y:S01]  /*6740*/  SHF.R.U32.HI R7, RZ, R20, R15 ;  /* 0x00000014ff077219 */ /* 0x002fe2000001160f */
[----:B------:R-:W-:Y:S01]  /*6750*/  ULDC UR7, c[0x0][0x154] ;  /* 0x0000550000077ab9 */ /* 0x000fe20000000800 */
[----:B------:R-:W-:-:S03]  /*6760*/  IADD3 R9, P0, RZ, -R18, RZ ;  /* 0x80000012ff097210 */ /* 0x000fc60007f1e0ff */
[----:B------:R-:W0:Y:S02]  /*6770*/  LDC R14, c[0x0][0x718] ;  /* 0x0001c600ff0e7b82 */ /* 0x000e240000000800 */
[----:B------:R-:W-:Y:S02]  /*6780*/  IMAD.X R7, RZ, RZ, ~R7, P0 ;  /* 0x000000ffff077224 */ /* 0x000fe400000e0e07 */
[----:B------:R-:W-:-:S04]  /*6790*/  IMAD.WIDE.U32 R10, R9, R22, R2 ;  /* 0x00000016090a7225 */ /* 0x000fc800078e0002 */
[----:B------:R-:W1:Y:S01]  /*67a0*/  LDC R13, c[0x0][0x708] ;  /* 0x0001c200ff0d7b82 */ /* 0x000e620000000800 */
[----:B------:R-:W-:-:S04]  /*67b0*/  IMAD R12, R7, R22, RZ ;  /* 0x00000016070c7224 */ /* 0x000fc800078e02ff */
[----:B------:R-:W-:Y:S01]  /*67c0*/  IMAD R7, R9, R23, R12 ;  /* 0x0000001709077224 */ /* 0x000fe200078e020c */
[----:B------:R-:W-:Y:S01]  /*67d0*/  I2FP.F32.U32 R9, R25 ;  /* 0x0000001900097245 */ /* 0x000fe20000201000 */
[----:B------:R-:W-:Y:S01]  /*67e0*/  IMAD R23, R24, R21, R19 ;  /* 0x0000001518177224 */ /* 0x000fe200078e0213 */
[----:B------:R-:W3:Y:S01]  /*67f0*/  LDC R26, c[0x0][0x758] ;  /* 0x0001d600ff1a7b82 */ /* 0x000ee20000000800 */
[----:B------:R-:W-:Y:S01]  /*6800*/  IMAD.IADD R7, R11, 0x1, R7 ;  /* 0x000000010b077824 */ /* 0x000fe200078e0207 */
[----:B--2---:R-:W-:Y:S01]  /*6810*/  ISETP.NE.U32.AND P0, PT, R28, RZ, PT ;  /* 0x000000ff1c00720c */ /* 0x004fe20003f05070 */
[----:B------:R-:W-:Y:S01]  /*6820*/  FMUL R9, R9, UR7 ;  /* 0x0000000709097c20 */ /* 0x000fe20008400000 */
[----:B------:R-:W-:Y:S02]  /*6830*/  IMAD.MOV.U32 R11, RZ, RZ, -0x1 ;  /* 0xffffffffff0b7424 */ /* 0x000fe400078e00ff */
[----:B------:R-:W-:Y:S01]  /*6840*/  ISETP.NE.AND.EX P0, PT, R29, RZ, PT, P0 ;  /* 0x000000ff1d00720c */ /* 0x000fe20003f05300 */
[----:B------:R2:W4:Y:S01]  /*6850*/  F2I.U32.TRUNC.NTZ R19, R9 ;  /* 0x0000000900137305 */ /* 0x000522000020f000 */
[----:B------:R-:W2:Y:S01]  /*6860*/  LDC R22, c[0x0][0x148] ;  /* 0x00005200ff167b82 */ /* 0x000ea20000000800 */
[----:B0-----:R-:W-:-:S02]  /*6870*/  SHF.R.U64 R17, R10, R14, R7 ;  /* 0x0000000e0a117219 */ /* 0x001fc40000001207 */
[----:B------:R-:W-:-:S05]  /*6880*/  SHF.R.U32.HI R10, RZ, R14, R7 ;  /* 0x0000000eff0a7219 */ /* 0x000fca0000011607 */
[----:B------:R-:W0:Y:S01]  /*6890*/  LDC R21, c[0x0][0x700] ;  /* 0x0001c000ff157b82 */ /* 0x000e220000000800 */
[-CC-:B-1----:R-:W-:Y:S02]  /*68a0*/  SHF.R.U64 R16, R17, R13.reuse, R10.reuse ;  /* 0x0000000d11107219 */ /* 0x182fe4000000120a */
[----:B------:R-:W-:Y:S01]  /*68b0*/  SHF.R.U32.HI R7, RZ, R13, R10 ;  /* 0x0000000dff077219 */ /* 0x000fe2000001160a */
[----:B------:R-:W-:-:S04]  /*68c0*/  IMAD.MOV.U32 R13, RZ, RZ, 0x1 ;  /* 0x00000001ff0d7424 */ /* 0x000fc800078e00ff */
[----:B------:R-:W1:Y:S01]  /*68d0*/  LDC R24, c[0x0][0x748] ;  /* 0x0001d200ff187b82 */ /* 0x000e620000000800 */
[-C--:B---3--:R-:W-:Y:S02]  /*68e0*/  SHF.L.U32 R10, R11, R26.reuse, RZ ;  /* 0x0000001a0b0a7219 */ /* 0x088fe400000006ff */
[-CC-:B------:R-:W-:Y:S02]  /*68f0*/  SHF.R.U64 R20, R16, R26.reuse, R7.reuse ;  /* 0x0000001a10147219 */ /* 0x180fe40000001207 */
[----:B------:R-:W-:Y:S02]  /*6900*/  SHF.R.U32.HI R11, RZ, R26, R7 ;  /* 0x0000001aff0b7219 */ /* 0x000fe40000011607 */
[----:B------:R-:W-:Y:S01]  /*6910*/  LOP3.LUT R27, RZ, R10, RZ, 0x33, !PT ;  /* 0x0000000aff1b7212 */ /* 0x000fe200078e33ff */
[----:B------:R-:W3:Y:S01]  /*6920*/  LDC R30, c[0x0][0x738] ;  /* 0x0001ce00ff1e7b82 */ /* 0x000ee20000000800 */
[----:B------:R-:W-:Y:S01]  /*6930*/  SHF.L.U32 R26, R13, R26, RZ ;  /* 0x0000001a0d1a7219 */ /* 0x000fe200000006ff */
[----:B------:R-:W-:-:S06]  /*6940*/  IMAD.MOV.U32 R10, RZ, RZ, R20 ;  /* 0x000000ffff0a7224 */ /* 0x000fcc00078e0014 */
[----:B------:R-:W0:Y:S01]  /*6950*/  LDC R31, c[0x0][0x710] ;  /* 0x0001c400ff1f7b82 */ /* 0x000e220000000800 */
[----:B----4-:R-:W-:Y:S05]  /*6960*/  @!P0 BRA `(.L_x_149) ;  /* 0x0000000000288947 */ /* 0x010fea0003800000 */
[----:B------:R-:W4:Y:S02]  /*6970*/  LDC R7, c[0x0][0x74c] ;  /* 0x0001d300ff077b82 */ /* 0x000f240000000800 */
[----:B----4-:R-:W-:-:S05]  /*6980*/  IADD3 R7, P0, R20, R7, RZ ;  /* 0x0000000714077210 */ /* 0x010fca0007f1e0ff */
[----:B--2---:R-:W-:-:S04]  /*6990*/  IMAD.X R9, RZ, RZ, R11, P0 ;  /* 0x000000ffff097224 */ /* 0x004fc800000e060b */
[----:B------:R-:W-:-:S04]  /*69a0*/  IMAD.WIDE.U32 R10, R9, R28, RZ ;  /* 0x0000001c090a7225 */ /* 0x000fc800078e00ff */
[----:B------:R-:W-:-:S04]  /*69b0*/  IMAD.WIDE.U32 R12, P0, R7, R29, R10 ;  /* 0x0000001d070c7225 */ /* 0x000fc8000780000a */
[----:B------:R-:W-:-:S04]  /*69c0*/  IMAD.WIDE.U32 R10, R7, R28, RZ ;  /* 0x0000001c070a7225 */ /* 0x000fc800078e00ff */
[----:B------:R-:W-:Y:S01]  /*69d0*/  IMAD.X R15, RZ, RZ, RZ, P0 ;  /* 0x000000ffff0f7224 */ /* 0x000fe200000e06ff */
[----:B------:R-:W-:Y:S01]  /*69e0*/  IADD3 RZ, P0, R11, R12, RZ ;  /* 0x0000000c0bff7210 */ /* 0x000fe20007f1e0ff */
[----:B------:R-:W-:-:S04]  /*69f0*/  IMAD.MOV.U32 R14, RZ, RZ, R13 ;  /* 0x000000ffff0e7224 */ /* 0x000fc800078e000d */
[----:B------:R-:W-:-:S08]  /*6a00*/  IMAD.WIDE.U32.X R10, R9, R29, R14, P0 ;  /* 0x0000001d090a7225 */ /* 0x000fd000000e040e */
.L_x_149:
[----:B-1----:R-:W-:Y:S01]  /*6a10*/  SHF.R.U64 R7, R10, R24, R11 ;  /* 0x000000180a077219 */ /* 0x002fe2000000120b */
[----:B0-----:R-:W-:Y:S01]  /*6a20*/  VIADD R10, R21, 0xffffffff ;  /* 0xffffffff150a7836 */ /* 0x001fe20000000000 */
[----:B------:R-:W-:Y:S01]  /*6a30*/  LOP3.LUT R12, R16, R27, RZ, 0xc0, !PT ;  /* 0x0000001b100c7212 */ /* 0x000fe200078ec0ff */
[----:B------:R-:W-:Y:S02]  /*6a40*/  IMAD.MOV R19, RZ, RZ, -R19 ;  /* 0x000000ffff137224 */ /* 0x000fe400078e0a13 */
[----:B--2---:R-:W-:Y:S01]  /*6a50*/  IMAD.MOV R9, RZ, RZ, -R7 ;  /* 0x000000ffff097224 */ /* 0x004fe200078e0a07 */
[----:B------:R-:W-:Y:S01]  /*6a60*/  LOP3.LUT R10, R17, R10, RZ, 0xc0, !PT ;  /* 0x0000000a110a7212 */ /* 0x000fe200078ec0ff */
[----:B------:R-:W-:Y:S02]  /*6a70*/  IMAD R12, R26, R7, R12 ;  /* 0x000000071a0c7224 */ /* 0x000fe400078e020c */
[----:B------:R-:W-:Y:S02]  /*6a80*/  @P3 IMAD R23, R22, R19, R25 ;  /* 0x0000001316173224 */ /* 0x000fe400078e0219 */
[----:B---3--:R-:W-:-:S02]  /*6a90*/  IMAD R7, R9, R30, R20 ;  /* 0x0000001e09077224 */ /* 0x008fc400078e0214 */
[----:B------:R-:W-:Y:S02]  /*6aa0*/  IMAD R12, R12, R31, R23 ;  /* 0x0000001f0c0c7224 */ /* 0x000fe400078e0217 */
[----:B------:R-:W-:Y:S02]  /*6ab0*/  IMAD R9, R7, R21, R10 ;  /* 0x0000001507097224 */ /* 0x000fe400078e020a */
[----:B------:R-:W-:Y:S02]  /*6ac0*/  IMAD.MOV.U32 R11, RZ, RZ, 0x1 ;  /* 0x00000001ff0b7424 */ /* 0x000fe400078e00ff */
[----:B------:R-:W-:Y:S01]  /*6ad0*/  IMAD.MOV.U32 R10, RZ, RZ, R18 ;  /* 0x000000ffff0a7224 */ /* 0x000fe200078e0012 */
[----:B------:R-:W-:Y:S02]  /*6ae0*/  SEL R16, R9, R12, !P3 ;  /* 0x0000000c09107207 */ /* 0x000fe40005800000 */
[----:B------:R-:W-:Y:S02]  /*6af0*/  PRMT R7, R11, 0x7610, R7 ;  /* 0x000076100b077816 */ /* 0x000fe40000000007 */
[----:B------:R-:W-:-:S07]  /*6b00*/  SEL R12, R12, R9, !P3 ;  /* 0x000000090c0c7207 */ /* 0x000fce0005800000 */
.L_x_147:
[----:B------:R-:W-:-:S13]  /*6b10*/  LOP3.LUT P0, RZ, R7, 0xff, RZ, 0xc0, !PT ;  /* 0x000000ff07ff7812 */ /* 0x000fda000780c0ff */
[----:B------:R-:W-:Y:S05]  /*6b20*/  @P0 BRA `(.L_x_150) ;  /* 0xffffffa400300947 */ /* 0x000fea000383ffff */
[----:B------:R-:W-:Y:S05]  /*6b30*/  EXIT ;  /* 0x000000000000794d */ /* 0x000fea0003800000 */
.L_x_4:
[----:B0-----:R-:W-:Y:S01]  /*6b40*/  ULDC.64 UR4, c[0x0][0x750] ;  /* 0x0001d40000047ab9 */ /* 0x001fe20000000a00 */
        /* <DEDUP_REMOVED lines=25> */
.L_x_152:
        /* <DEDUP_REMOVED lines=17> */
[----:B------:R-:W-:-:S03]  /*6df0*/  IMAD.MOV.U32 R11, RZ, RZ, 0x1 ;  /* 0x00000001ff0b7424 */ /* 0x000fc600078e00ff */
[-C--:B0-----:R-:W-:Y:S02]  /*6e00*/  SHF.R.U64 R14, R10, R22.reuse, R5 ;  /* 0x000000160a0e7219 */ /* 0x081fe40000001205 */
[----:B------:R-:W-:Y:S02]  /*6e10*/  I2FP.F32.U32 R10, R7 ;  /* 0x00000007000a7245 */ /* 0x000fe40000201000 */
[----:B------:R-:W0:Y:S01]  /*6e20*/  LDC R12, c[0x0][0x758] ;  /* 0x0001d600ff0c7b82 */ /* 0x000e220000000800 */
[----:B-1----:R-:W-:Y:S01]  /*6e30*/  ISETP.NE.U32.AND P0, PT, R26, RZ, PT ;  /* 0x000000ff1a00720c */ /* 0x002fe20003f05070 */
[----:B---3--:R-:W-:Y:S02]  /*6e40*/  IMAD.MOV R9, RZ, RZ, -R13 ;  /* 0x000000ffff097224 */ /* 0x008fe400078e0a0d */
[----:B------:R-:W-:Y:S01]  /*6e50*/  FMUL R10, R10, UR4 ;  /* 0x000000040a0a7c20 */ /* 0x000fe20008400000 */
[----:B------:R-:W-:Y:S02]  /*6e60*/  SHF.R.U32.HI R5, RZ, R22, R5 ;  /* 0x00000016ff057219 */ /* 0x000fe40000011605 */
[----:B------:R-:W-:Y:S01]  /*6e70*/  ISETP.NE.AND.EX P0, PT, R27, RZ, PT, P0 ;  /* 0x000000ff1b00720c */ /* 0x000fe20003f05300 */
[----:B------:R1:W3:Y:S01]  /*6e80*/  F2I.U32.TRUNC.NTZ R17, R10 ;  /* 0x0000000a00117305 */ /* 0x0002e2000020f000 */
[----:B------:R-:W1:Y:S01]  /*6e90*/  LDC R24, c[0x0][0x148] ;  /* 0x00005200ff187b82 */ /* 0x000e620000000800 */
[----:B--2---:R-:W-:-:S02]  /*6ea0*/  IMAD R22, R15, R9, R8 ;  /* 0x000000090f167224 */ /* 0x004fc400078e0208 */
[----:B------:R-:W-:-:S05]  /*6eb0*/  IMAD.MOV.U32 R9, RZ, RZ, -0x1 ;  /* 0xffffffffff097424 */ /* 0x000fca00078e00ff */
[----:B------:R-:W2:Y:S01]  /*6ec0*/  LDC R19, c[0x0][0x700] ;  /* 0x0001c000ff137b82 */ /* 0x000ea20000000800 */
[-CC-:B----4-:R-:W-:Y:S02]  /*6ed0*/  SHF.R.U64 R18, R14, R20.reuse, R5.reuse ;  /* 0x000000140e127219 */ /* 0x190fe40000001205 */
[----:B------:R-:W-:-:S05]  /*6ee0*/  SHF.R.U32.HI R5, RZ, R20, R5 ;  /* 0x00000014ff057219 */ /* 0x000fca0000011605 */
[----:B------:R-:W4:Y:S01]  /*6ef0*/  LDC R21, c[0x0][0x748] ;  /* 0x0001d200ff157b82 */ /* 0x000f220000000800 */
[-C--:B0-----:R-:W-:Y:S02]  /*6f00*/  SHF.L.U32 R8, R9, R12.reuse, RZ ;  /* 0x0000000c09087219 */ /* 0x081fe400000006ff */
[--C-:B------:R-:W-:Y:S02]  /*6f10*/  SHF.R.U64 R20, R18, R12, R5.reuse ;  /* 0x0000000c12147219 */ /* 0x100fe40000001205 */
[----:B------:R-:W-:Y:S02]  /*6f20*/  LOP3.LUT R29, RZ, R8, RZ, 0x33, !PT ;  /* 0x00000008ff1d7212 */ /* 0x000fe400078e33ff */
[-C--:B------:R-:W-:Y:S01]  /*6f30*/  SHF.R.U32.HI R9, RZ, R12.reuse, R5 ;  /* 0x0000000cff097219 */ /* 0x080fe20000011605 */
[----:B------:R-:W0:Y:S01]  /*6f40*/  LDC R23, c[0x0][0x738] ;  /* 0x0001ce00ff177b82 */ /* 0x000e220000000800 */
[----:B------:R-:W-:Y:S01]  /*6f50*/  SHF.L.U32 R25, R11, R12, RZ ;  /* 0x0000000c0b197219 */ /* 0x000fe200000006ff */
[----:B------:R-:W-:-:S06]  /*6f60*/  IMAD.MOV.U32 R8, RZ, RZ, R20 ;  /* 0x000000ffff087224 */ /* 0x000fcc00078e0014 */
[----:B------:R-:W0:Y:S01]  /*6f70*/  LDC R28, c[0x0][0x710] ;  /* 0x0001c400ff1c7b82 */ /* 0x000e220000000800 */
[----:B-1-3--:R-:W-:Y:S05]  /*6f80*/  @!P0 BRA `(.L_x_153) ;  /* 0x0000000000288947 */ /* 0x00afea0003800000 */
[----:B------:R-:W1:Y:S02]  /*6f90*/  LDC R5, c[0x0][0x74c] ;  /* 0x0001d300ff057b82 */ /* 0x000e640000000800 */
        /* <DEDUP_REMOVED lines=9> */
.L_x_153:
[----:B----4-:R-:W-:Y:S01]  /*7030*/  SHF.R.U64 R8, R8, R21, R9 ;  /* 0x0000001508087219 */ /* 0x010fe20000001209 */
[----:B--2---:R-:W-:Y:S01]  /*7040*/  VIADD R13, R19, 0xffffffff ;  /* 0xffffffff130d7836 */ /* 0x004fe20000000000 */
[----:B------:R-:W-:Y:S01]  /*7050*/  LOP3.LUT R5, R18, R29, RZ, 0xc0, !PT ;  /* 0x0000001d12057212 */ /* 0x000fe200078ec0ff */
[----:B------:R-:W-:Y:S02]  /*7060*/  IMAD.MOV R17, RZ, RZ, -R17 ;  /* 0x000000ffff117224 */ /* 0x000fe400078e0a11 */
[----:B------:R-:W-:Y:S02]  /*7070*/  IMAD.MOV R9, RZ, RZ, -R8 ;  /* 0x000000ffff097224 */ /* 0x000fe400078e0a08 */
[----:B------:R-:W-:Y:S01]  /*7080*/  IMAD R11, R25, R8, R5 ;  /* 0x00000008190b7224 */ /* 0x000fe200078e0205 */
[----:B------:R-:W-:Y:S01]  /*7090*/  LOP3.LUT R8, R14, R13, RZ, 0xc0, !PT ;  /* 0x0000000d0e087212 */ /* 0x000fe200078ec0ff */
[----:B------:R-:W-:Y:S02]  /*70a0*/  @P3 IMAD R22, R24, R17, R7 ;  /* 0x0000001118163224 */ /* 0x000fe400078e0207 */
[----:B0-----:R-:W-:-:S02]  /*70b0*/  IMAD R5, R9, R23, R20 ;  /* 0x0000001709057224 */ /* 0x001fc400078e0214 */
[----:B------:R-:W-:Y:S02]  /*70c0*/  IMAD R11, R11, R28, R22 ;  /* 0x0000001c0b0b7224 */ /* 0x000fe400078e0216 */
[----:B------:R-:W-:Y:S02]  /*70d0*/  IMAD R8, R5, R19, R8 ;  /* 0x0000001305087224 */ /* 0x000fe400078e0208 */
[----:B------:R-:W-:Y:S02]  /*70e0*/  IMAD.MOV.U32 R7, RZ, RZ, 0x1 ;  /* 0x00000001ff077424 */ /* 0x000fe400078e00ff */
[----:B------:R-:W-:Y:S01]  /*70f0*/  IMAD.MOV.U32 R10, RZ, RZ, R16 ;  /* 0x000000ffff0a7224 */ /* 0x000fe200078e0010 */
[----:B------:R-:W-:Y:S02]  /*7100*/  SEL R15, R8, R11, !P3 ;  /* 0x0000000b080f7207 */ /* 0x000fe40005800000 */
[----:B------:R-:W-:Y:S02]  /*7110*/  PRMT R5, R7, 0x7610, R5 ;  /* 0x0000761007057816 */ /* 0x000fe40000000005 */
[----:B------:R-:W-:-:S07]  /*7120*/  SEL R11, R11, R8, !P3 ;  /* 0x000000080b0b7207 */ /* 0x000fce0005800000 */
.L_x_151:
[----:B------:R-:W-:-:S08]  /*7130*/  NOP ;  /* 0x0000000000007918 */ /* 0x000fd00000000000 */
[----:B------:R-:W0:-:S00]  /*7140*/  USETMAXREG.DEALLOC.CTAPOOL 0x28 ;  /* 0x00000028000079c8 */ /* 0x000e0000080e0500 */
[----:B0-----:R-:W-:-:S13]  /*7150*/  ISETP.NE.AND P0, PT, R6, RZ, PT ;  /* 0x000000ff0600720c */ /* 0x001fda0003f05270 */
[----:B------:R-:W-:Y:S05]  /*7160*/  @P0 EXIT ;  /* 0x000000000000094d */ /* 0x000fea0003800000 */
[----:B------:R-:W-:Y:S01]  /*7170*/  LOP3.LUT P0, RZ, R5, 0xff, RZ, 0xc0, !PT ;  /* 0x000000ff05ff7812 */ /* 0x000fe2000780c0ff */
[----:B------:R-:W-:Y:S02]  /*7180*/  IMAD.MOV.U32 R12, RZ, RZ, 0x1 ;  /* 0x00000001ff0c7424 */ /* 0x000fe400078e00ff */
[----:B------:R-:W-:-:S10]  /*7190*/  IMAD.MOV.U32 R5, RZ, RZ, RZ ;  /* 0x000000ffff057224 */ /* 0x000fd400078e00ff */
[----:B------:R-:W-:Y:S05]  /*71a0*/  @!P0 BRA `(.L_x_154) ;  /* 0x0000000c00688947 */ /* 0x000fea0003800000 */
[----:B------:R-:W0:Y:S01]  /*71b0*/  LDC R5, c[0x0][0x28c] ;  /* 0x0000a300ff057b82 */ /* 0x000e220000000800 */
[----:B------:R-:W-:Y:S01]  /*71c0*/  ULDC UR5, c[0x0][0x758] ;  /* 0x0001d60000057ab9 */ /* 0x000fe20000000800 */
[----:B------:R-:W-:Y:S01]  /*71d0*/  UMOV UR7, 0xffffffff ;  /* 0xffffffff00077882 */ /* 0x000fe20000000000 */
[----:B------:R-:W-:Y:S01]  /*71e0*/  ULDC UR6, c[0x0][0xc] ;  /* 0x0000030000067ab9 */ /* 0x000fe20000000800 */
[----:B------:R-:W-:Y:S01]  /*71f0*/  USHF.L.U32 UR9, UR7, UR5, URZ ;  /* 0x0000000507097299 */ /* 0x000fe2000800063f */
[C---:B------:R-:W-:Y:S01]  /*7200*/  LOP3.LUT P4, RZ, R0.reuse, 0x7f, RZ, 0xc0, !PT ;  /* 0x0000007f00ff7812 */ /* 0x040fe2000788c0ff */
[----:B------:R-:W-:Y:S01]  /*7210*/  UMOV UR8, 0x1 ;  /* 0x0000000100087882 */ /* 0x000fe20000000000 */
[----:B------:R-:W-:Y:S01]  /*7220*/  ULDC UR7, c[0x0][0x10] ;  /* 0x0000040000077ab9 */ /* 0x000fe20000000800 */
[----:B------:R-:W-:Y:S01]  /*7230*/  LOP3.LUT P0, RZ, R0, 0x1f, RZ, 0xc0, !PT ;  /* 0x0000001f00ff7812 */ /* 0x000fe2000780c0ff */
[----:B------:R-:W-:Y:S01]  /*7240*/  UIMAD.WIDE.U32 UR6, UR6, UR7, URZ ;  /* 0x00000007060672a5 */ /* 0x000fe2000f8e003f */
[----:B------:R-:W-:Y:S01]  /*7250*/  BSSY B0, `(.L_x_154) ;  /* 0x00000cf000007945 */ /* 0x000fe20003800000 */
[----:B------:R-:W-:Y:S01]  /*7260*/  USHF.L.U32 UR5, UR8, UR5, URZ ;  /* 0x0000000508057299 */ /* 0x000fe2000800063f */
[----:B------:R-:W-:Y:S01]  /*7270*/  IMAD.MOV.U32 R14, RZ, RZ, 0x1 ;  /* 0x00000001ff0e7424 */ /* 0x000fe200078e00ff */
[----:B------:R-:W-:Y:S01]  /*7280*/  LOP3.LUT R17, R4, 0x2, RZ, 0xfc, !PT ;  /* 0x0000000204117812 */ /* 0x000fe200078efcff */
[----:B------:R-:W-:Y:S01]  /*7290*/  ULDC UR8, c[0x0][0x14] ;  /* 0x0000050000087ab9 */ /* 0x000fe20000000800 */
[----:B------:R-:W-:Y:S01]  /*72a0*/  PLOP3.LUT P0, PT, P0, P4, PT, 0x8a, 0x0 ;  /* 0x000000000000781c */ /* 0x000fe20000709172 */
[----:B------:R-:W-:Y:S01]  /*72b0*/  UIMAD.WIDE.U32 UR30, UR6, UR8, URZ ;  /* 0x00000008061e72a5 */ /* 0x000fe2000f8e003f */
[----:B------:R-:W-:Y:S01]  /*72c0*/  IMAD.MOV.U32 R12, RZ, RZ, 0x1 ;  /* 0x00000001ff0c7424 */ /* 0x000fe200078e00ff */
[----:B------:R-:W-:Y:S01]  /*72d0*/  UIMAD UR13, UR7, UR8, URZ ;  /* 0x00000008070d72a4 */ /* 0x000fe2000f8e023f */
[----:B------:R-:W-:Y:S01]  /*72e0*/  ULDC UR4, c[0x0][0x700] ;  /* 0x0001c00000047ab9 */ /* 0x000fe20000000800 */
[----:B------:R-:W-:-:S02]  /*72f0*/  ULOP3.LUT UR21, URZ, UR9, URZ, 0x33, !UPT ;  /* 0x000000093f157292 */ /* 0x000fc4000f8e333f */
[----:B------:R-:W-:Y:S01]  /*7300*/  UIADD3 UR4, UR4, -0x1, URZ ;  /* 0xffffffff04047890 */ /* 0x000fe2000fffe03f */
[----:B0-----:R-:W-:Y:S01]  /*7310*/  VIADD R5, R5, 0x7f ;  /* 0x0000007f05057836 */ /* 0x001fe20000000000 */
[----:B------:R-:W-:Y:S01]  /*7320*/  UIADD3 UR13, UR31, UR13, URZ ;  /* 0x0000000d1f0d7290 */ /* 0x000fe2000fffe03f */
[----:B------:R-:W-:-:S03]  /*7330*/  ULDC.64 UR32, c[0x0][0x198] ;  /* 0x0000660000207ab9 */ /* 0x000fc60000000a00 */
[----:B------:R-:W-:-:S04]  /*7340*/  SHF.R.S32.HI R6, RZ, 0x1f, R5 ;  /* 0x0000001fff067819 */ /* 0x000fc80000011405 */
[----:B------:R-:W-:Y:S01]  /*7350*/  LEA.HI R6, R6, R5, RZ, 0x7 ;  /* 0x0000000506067211 */ /* 0x000fe200078f38ff */
[----:B------:R-:W-:-:S03]  /*7360*/  IMAD.MOV.U32 R5, RZ, RZ, RZ ;  /* 0x000000ffff057224 */ /* 0x000fc600078e00ff */
[----:B------:R-:W-:-:S05]  /*7370*/  SHF.R.S32.HI R16, RZ, 0x7, R6 ;  /* 0x00000007ff107819 */ /* 0x000fca0000011406 */
[----:B------:R-:W-:-:S07]  /*7380*/  VIADD R13, R16, 0x1 ;  /* 0x00000001100d7836 */ /* 0x000fce0000000000 */
.L_x_166:
[----:B------:R-:W-:-:S03]  /*7390*/  UMOV UR6, 0xffffffff ;  /* 0xffffffff00067882 */ /* 0x000fc60000000000 */
[----:B------:R-:W-:Y:S05]  /*73a0*/  BRA.DIV UR6, `(.L_x_155) ;  /* 0x0000001206507947 */ /* 0x000fea000b800000 */
[----:B------:R-:W-:-:S13]  /*73b0*/  ELECT P1, URZ, PT ;  /* 0x00000000003f782f */ /* 0x000fda0003820000 */
.L_x_181:
[----:B------:R-:W0:Y:S01]  /*73c0*/  LDC R0, c[0x0][0x28c] ;  /* 0x0000a300ff007b82 */ /* 0x000e220000000800 */
[----:B------:R-:W-:Y:S01]  /*73d0*/  BSSY B1, `(.L_x_156) ;  /* 0x0000045000017945 */ /* 0x000fe20003800000 */
[----:B0-----:R-:W-:-:S13]  /*73e0*/  ISETP.LT.OR P1, PT, R0, 0x1, !P1 ;  /* 0x000000010000780c */ /* 0x001fda0004f21670 */
[----:B------:R-:W-:Y:S05]  /*73f0*/  @P1 BRA `(.L_x_157) ;  /* 0x0000000400081947 */ /* 0x000fea0003800000 */
[----:B------:R-:W-:Y:S01]  /*7400*/  IMAD.SHL.U32 R23, R11, 0x100, RZ ;  /* 0x000001000b177824 */ /* 0x000fe200078e00ff */
[----:B------:R-:W-:Y:S01]  /*7410*/  CS2R R20, SRZ ;  /* 0x0000000000147805 */ /* 0x000fe2000001ff00 */
[----:B------:R-:W-:Y:S02]  /*7420*/  IMAD.SHL.U32 R15, R15, 0x80, RZ ;  /* 0x000000800f0f7824 */ /* 0x000fe400078e00ff */
[----:B------:R-:W-:Y:S02]  /*7430*/  IMAD.SHL.U32 R11, R11, 0x80, RZ ;  /* 0x000000800b0b7824 */ /* 0x000fe400078e00ff */
[----:B------:R-:W-:Y:S02]  /*7440*/  IMAD.MOV.U32 R0, RZ, RZ, R13 ;  /* 0x000000ffff007224 */ /* 0x000fe400078e000d */
[----:B------:R-:W-:Y:S02]  /*7450*/  IMAD.MOV.U32 R6, RZ, RZ, R12 ;  /* 0x000000ffff067224 */ /* 0x000fe400078e000c */
[----:B------:R-:W-:-:S02]  /*7460*/  IMAD.MOV.U32 R7, RZ, RZ, R5 ;  /* 0x000000ffff077224 */ /* 0x000fc400078e0005 */
[----:B------:R-:W-:-:S07]  /*7470*/  IMAD.MOV.U32 R22, RZ, RZ, RZ ;  /* 0x000000ffff167224 */ /* 0x000fce00078e00ff */
.L_x_161:
[----:B------:R-:W0:Y:S01]  /*7480*/  S2R R9, SR_CgaCtaId ;  /* 0x0000000000097919 */ /* 0x000e220000008800 */
[----:B------:R-:W-:-:S04]  /*7490*/  MOV R8, 0x400 ;  /* 0x0000040000087802 */ /* 0x000fc80000000f00 */
[----:B0-----:R-:W-:Y:S02]  /*74a0*/  LEA R18, R9, R8, 0x18 ;  /* 0x0000000809127211 */ /* 0x001fe400078ec0ff */
[----:B------:R-:W-:Y:S01]  /*74b0*/  SHF.L.U32 R8, R6, 0x1f, RZ ;  /* 0x0000001f06087819 */ /* 0x000fe200000006ff */
[----:B------:R-:W0:Y:S02]  /*74c0*/  @!P4 LDC R9, c[0x0][0x640] ;  /* 0x00019000ff09cb82 */ /* 0x000e240000000800 */
[----:B------:R-:W-:-:S04]  /*74d0*/  IMAD R19, R7, 0x8, R18 ;  /* 0x0000000807137824 */ /* 0x000fc800078e0212 */
[----:B------:R-:W1:Y:S02]  /*74e0*/  SYNCS.PHASECHK.TRANS64.TRYWAIT P1, [R19+URZ+0x40], R8 ;  /* 0x00004008130075a7 */ /* 0x000e64000802017f */
[----:B-1----:R-:W-:Y:S05]  /*74f0*/  @!P1 BRA `(.L_x_158) ;  /* 0x00000010001c9947 */ /* 0x002fea0003800000 */
.L_x_182:
[----:B-1----:R-:W-:Y:S01]  /*7500*/  PRMT R8, R17, 0x9910, RZ ;  /* 0x0000991011087816 */ /* 0x002fe200000000ff */
[----:B0-----:R0:W-:Y:S03]  /*7510*/  @!P4 SYNCS.ARRIVE.TRANS64 RZ, [R19+URZ], R9 ;  /* 0x0000000913ffc9a7 */ /* 0x0011e6000800003f */
[----:B------:R-:W-:-:S13]  /*7520*/  ISETP.NE.AND P1, PT, R8, 0x2, PT ;  /* 0x000000020800780c */ /* 0x000fda0003f25270 */
[----:B0-----:R-:W-:Y:S05]  /*7530*/  @P1 BRA `(.L_x_159) ;  /* 0x0000000000041947 */ /* 0x001fea0003800000 */
[----:B------:R-:W-:Y:S01]  /*7540*/  BPT.TRAP 0x1 ;  /* 0x000000040000795c */ /* 0x000fe20000300000 */
.L_x_159:
[----:B------:R-:W-:Y:S05]  /*7550*/  @P0 BRA `(.L_x_160) ;  /* 0x0000000000040947 */ /* 0x000fea0003800000 */
[----:B------:R-:W-:Y:S01]  /*7560*/  BPT.TRAP 0x1 ;  /* 0x000000040000795c */ /* 0x000fe20000300000 */
.L_x_160:
[--C-:B------:R-:W-:Y:S01]  /*7570*/  IMAD R8, R7, 0x2000, R18.reuse ;  /* 0x0000200007087824 */ /* 0x100fe200078e0212 */
[----:B------:R-:W-:Y:S01]  /*7580*/  R2UR UR25, R19 ;  /* 0x00000000131972ca */ /* 0x000fe200000e0000 */
[----:B------:R-:W-:Y:S01]  /*7590*/  VIADD R0, R0, 0xffffffff ;  /* 0xffffffff00007836 */ /* 0x000fe20000000000 */
[----:B------:R-:W-:Y:S01]  /*75a0*/  R2UR UR28, R10 ;  /* 0x000000000a1c72ca */ /* 0x000fe200000e0000 */
[----:B------:R-:W-:Y:S01]  /*75b0*/  UIADD3 UR6, UP0, UR32, 0xf0, URZ ;  /* 0x000000f020067890 */ /* 0x000fe2000ff1e03f */
[----:B------:R-:W-:Y:S01]  /*75c0*/  R2UR UR24, R8 ;  /* 0x00000000081872ca */ /* 0x000fe200000e0000 */
[--C-:B------:R-:W-:Y:S01]  /*75d0*/  IMAD R8, R7, 0x800, R18.reuse ;  /* 0x0000080007087824 */ /* 0x100fe200078e0212 */
[----:B------:R-:W-:Y:S01]  /*75e0*/  R2UR UR26, R21 ;  /* 0x00000000151a72ca */ /* 0x000fe200000e0000 */
[----:B------:R-:W-:Y:S01]  /*75f0*/  IMAD R18, R7, 0x4000, R18 ;  /* 0x0000400007127824 */ /* 0x000fe200078e0212 */
[----:B------:R-:W-:Y:S01]  /*7600*/  R2UR UR27, R11 ;  /* 0x000000000b1b72ca */ /* 0x000fe200000e0000 */
[----:B------:R-:W-:Y:S01]  /*7610*/  UIADD3 UR14, UP1, UR32, 0x1f0, URZ ;  /* 0x000001f0200e7890 */ /* 0x000fe2000ff3e03f */
[----:B------:R-:W-:Y:S01]  /*7620*/  R2UR UR16, R8 ;  /* 0x00000000081072ca */ /* 0x000fe200000e0000 */
[----:B------:R-:W-:Y:S01]  /*7630*/  UIADD3 UR34, UP2, UR32, 0x2f0, URZ ;  /* 0x000002f020227890 */ /* 0x000fe2000ff5e03f */
[----:B------:R-:W-:Y:S01]  /*7640*/  R2UR UR8, R18 ;  /* 0x00000000120872ca */ /* 0x000fe200000e0000 */
[----:B------:R-:W-:Y:S01]  /*7650*/  UIADD3.X UR7, URZ, UR33, URZ, UP0, !UPT ;  /* 0x000000213f077290 */ /* 0x000fe200087fe43f */
[----:B------:R-:W-:Y:S01]  /*7660*/  R2UR UR18, R23 ;  /* 0x00000000171272ca */ /* 0x000fe200000e0000 */
[----:B------:R-:W-:Y:S01]  /*7670*/  UIADD3.X UR15, URZ, UR33, URZ, UP1, !UPT ;  /* 0x000000213f0f7290 */ /* 0x000fe20008ffe43f */
[----:B------:R-:W-:Y:S01]  /*7680*/  R2UR UR19, R22 ;  /* 0x00000000161372ca */ /* 0x000fe200000e0000 */
[----:B------:R-:W-:Y:S01]  /*7690*/  UIADD3 UR24, UR24, 0x180, URZ ;  /* 0x0000018018187890 */ /* 0x000fe2000fffe03f */
[----:B------:R-:W-:Y:S01]  /*76a0*/  R2UR UR10, R20 ;  /* 0x00000000140a72ca */ /* 0x000fe200000e0000 */
[----:B------:R-:W-:Y:S01]  /*76b0*/  VIADD R7, R7, 0x1 ;  /* 0x0000000107077836 */ /* 0x000fe20000000000 */
[----:B------:R-:W-:Y:S01]  /*76c0*/  R2UR UR11, R15 ;  /* 0x000000000f0b72ca */ /* 0x000fe200000e0000 */
[----:B------:R-:W-:Y:S01]  /*76d0*/  UIADD3.X UR35, URZ, UR33, URZ, UP2, !UPT ;  /* 0x000000213f237290 */ /* 0x000fe200097fe43f */
[----:B------:R-:W-:Y:S01]  /*76e0*/  ISETP.GT.AND P2, PT, R0, 0x1, PT ;  /* 0x000000010000780c */ /* 0x000fe20003f44270 */
[----:B------:R-:W-:Y:S01]  /*76f0*/  UIADD3 UR16, UR16, 0x30180, URZ ;  /* 0x0003018010107890 */ /* 0x000fe2000fffe03f */
[----:B------:R-:W-:Y:S01]  /*7700*/  ISETP.NE.AND P1, PT, R7, 0x8, PT ;  /* 0x000000080700780c */ /* 0x000fe20003f25270 */
[----:B------:R-:W-:Y:S01]  /*7710*/  UIADD3 UR8, UR8, 0x10180, URZ ;  /* 0x0001018008087890 */ /* 0x000fe2000fffe03f */
[----:B------:R-:W-:Y:S01]  /*7720*/  VIADD R22, R22, 0x1 ;  /* 0x0000000116167836 */ /* 0x000fe20000000000 */
[----:B------:R-:W-:Y:S01]  /*7730*/  UMOV UR22, 0x0 ;  /* 0x0000000000167882 */ /* 0x000fe20000000000 */
[----:B------:R-:W-:Y:S01]  /*7740*/  UMOV UR23, 0x10000000 ;  /* 0x1000000000177882 */ /* 0x000fe20000000000 */
[----:B------:R-:W-:Y:S01]  /*7750*/  UMOV UR17, UR25 ;  /* 0x0000001900117c82 */ /* 0x000fe20008000000 */
[----:B------:R-:W-:Y:S01]  /*7760*/  UMOV UR20, UR28 ;  /* 0x0000001c00147c82 */ /* 0x000fe20008000000 */
[----:B------:R0:W-:Y:S01]  /*7770*/  UTMALDG.3D [UR24], [UR6], desc[UR22] ;  /* 0x00001618060075b4 */ /* 0x0001e20008011000 */
[----:B------:R-:W-:Y:S01]  /*7780*/  UMOV UR9, UR25 ;  /* 0x0000001900097c82 */ /* 0x000fe20008000000 */
[----:B------:R-:W-:Y:S01]  /*7790*/  UMOV UR12, UR28 ;  /* 0x0000001c000c7c82 */ /* 0x000fe20008000000 */
[----:B------:R-:W-:Y:S01]  /*77a0*/  SEL R9, RZ, 0x1, P1 ;  /* 0x00000001ff097807 */ /* 0x000fe20000800000 */
[----:B------:R-:W-:Y:S01]  /*77b0*/  VIADD R21, R21, 0x40 ;  /* 0x0000004015157836 */ /* 0x000fe20000000000 */
[----:B------:R-:W-:Y:S01]  /*77c0*/  SEL R7, R7, RZ, P1 ;  /* 0x000000ff07077207 */ /* 0x000fe20000800000 */
[----:B------:R-:W-:Y:S01]  /*77d0*/  VIADD R20, R20, 0x80 ;  /* 0x0000008014147836 */ /* 0x000fe20000000000 */
[----:B------:R-:W-:Y:S01]  /*77e0*/  LOP3.LUT R6, R6, R9, RZ, 0x3c, !PT ;  /* 0x0000000906067212 */ /* 0x000fe200078e3cff */
[----:B------:R0:W-:Y:S01]  /*77f0*/  UTMALDG.3D [UR16], [UR14], desc[UR22] ;  /* 0x000016100e0075b4 */ /* 0x0001e20008011000 */
[----:B------:R0:W-:Y:S02]  /*7800*/  UTMALDG.3D [UR8], [UR34], desc[UR22] ;  /* 0x00001608220075b4 */ /* 0x0001e40008011000 */
[----:B0-----:R-:W-:Y:S05]  /*7810*/  @P2 BRA `(.L_x_161) ;  /* 0xfffffffc00182947 */ /* 0x001fea000383ffff */
.L_x_157:
[----:B------:R-:W-:Y:S05]  /*7820*/  BSYNC B1 ;  /* 0x0000000000017941 */ /* 0x000fea0003800000 */
.L_x_156:
[----:B------:R-:W-:Y:S01]  /*7830*/  LOP3.LUT P2, RZ, R14, 0xff, RZ, 0xc0, !PT ;  /* 0x000000ff0eff7812 */ /* 0x000fe2000784c0ff */
[----:B------:R-:W-:Y:S01]  /*7840*/  IMAD.IADD R5, R16, 0x1, R5 ;  /* 0x0000000110057824 */ /* 0x000fe200078e0205 */
[----:B------:R-:W-:Y:S01]  /*7850*/  IADD3 R2, P5, R2, UR30, RZ ;  /* 0x0000001e02027c10 */ /* 0x000fe2000ffbe0ff */
[----:B------:R-:W-:Y:S01]  /*7860*/  ULDC.64 UR6, c[0x0][0x750] ;  /* 0x0001d40000067ab9 */ /* 0x000fe20000000a00 */
[----:B------:R-:W-:Y:S01]  /*7870*/  BSSY B1, `(.L_x_162) ;  /* 0x000006a000017945 */ /* 0x000fe20003800000 */
[----:B------:R-:W-:Y:S01]  /*7880*/  IMAD.MOV.U32 R11, RZ, RZ, -0x1 ;  /* 0xffffffffff0b7424 */ /* 0x000fe200078e00ff */
[----:B------:R-:W-:Y:S01]  /*7890*/  ISETP.GT.U32.AND P1, PT, R5, 0x7, PT ;  /* 0x000000070500780c */ /* 0x000fe20003f24070 */
[----:B------:R-:W-:Y:S01]  /*78a0*/  IMAD.MOV.U32 R15, RZ, RZ, -0x1 ;  /* 0xffffffffff0f7424 */ /* 0x000fe200078e00ff */
[----:B------:R-:W-:Y:S01]  /*78b0*/  SHF.R.U32.HI R0, RZ, 0x3, R5 ;  /* 0x00000003ff007819 */ /* 0x000fe20000011605 */
[----:B------:R-:W-:Y:S01]  /*78c0*/  IMAD.MOV.U32 R10, RZ, RZ, -0x1 ;  /* 0xffffffffff0a7424 */ /* 0x000fe200078e00ff */
[----:B------:R-:W-:-:S02]  /*78d0*/  ISETP.LT.U32.AND P1, PT, R16, 0x8, P1 ;  /* 0x000000081000780c */ /* 0x000fc40000f21070 */
[----:B------:R-:W-:Y:S01]  /*78e0*/  IADD3.X R3, R3, UR13, RZ, P5, !PT ;  /* 0x0000000d03037c10 */ /* 0x000fe2000affe4ff */
[----:B------:R-:W0:Y:S01]  /*78f0*/  @P2 S2R R7, SR_CgaCtaId ;  /* 0x0000000000072919 */ /* 0x000e220000008800 */
[----:B------:R-:W-:Y:S02]  /*7900*/  @P2 MOV R6, 0x400 ;  /* 0x0000040000062802 */ /* 0x000fe40000000f00 */
[----:B------:R-:W-:Y:S02]  /*7910*/  ISETP.GE.U32.AND P5, PT, R2, UR6, PT ;  /* 0x0000000602007c0c */ /* 0x000fe4000bfa6070 */
[----:B------:R-:W-:Y:S02]  /*7920*/  LOP3.LUT R0, R0, 0x1, RZ, 0xc0, !PT ;  /* 0x0000000100007812 */ /* 0x000fe400078ec0ff */
[----:B------:R-:W-:Y:S02]  /*7930*/  LOP3.LUT R5, R5, 0x7, RZ, 0xc0, !PT ;  /* 0x0000000705057812 */ /* 0x000fe400078ec0ff */
[----:B------:R-:W-:-:S02]  /*7940*/  PRMT R14, RZ, 0x7610, R14 ;  /* 0x00007610ff0e7816 */ /* 0x000fc4000000000e */
[----:B0-----:R-:W-:Y:S02]  /*7950*/  @P2 LEA R6, R7, R6, 0x18 ;  /* 0x0000000607062211 */ /* 0x001fe400078ec0ff */
[----:B------:R-:W-:Y:S02]  /*7960*/  SEL R7, RZ, 0x1, !P1 ;  /* 0x00000001ff077807 */ /* 0x000fe40004800000 */
[----:B------:R-:W-:Y:S01]  /*7970*/  ISETP.GE.U32.AND.EX P1, PT, R3, UR7, PT, P5 ;  /* 0x0000000703007c0c */ /* 0x000fe2000bf26150 */
[----:B------:R0:W-:Y:S01]  /*7980*/  @P2 SYNCS.ARRIVE.TRANS64.A1T0 RZ, [R6+URZ+0x98], RZ ;  /* 0x000098ff06ff29a7 */ /* 0x0001e2000810003f */
[----:B------:R-:W-:-:S04]  /*7990*/  ISETP.NE.U32.AND P2, PT, R0, 0x1, PT ;  /* 0x000000010000780c */ /* 0x000fc80003f45070 */
[----:B------:R-:W-:-:S04]  /*79a0*/  ISETP.GT.U32.AND P2, PT, R16, 0x7, !P2 ;  /* 0x000000071000780c */ /* 0x000fc80005744070 */
[----:B------:R-:W-:-:S04]  /*79b0*/  SEL R0, RZ, 0x1, !P2 ;  /* 0x00000001ff007807 */ /* 0x000fc80005000000 */
[----:B------:R-:W-:Y:S02]  /*79c0*/  LOP3.LUT R12, R0, R12, R7, 0x96, !PT ;  /* 0x0000000c000c7212 */ /* 0x000fe400078e9607 */
[----:B------:R-:W-:Y:S01]  /*79d0*/  PRMT R0, RZ, 0x7610, R0 ;  /* 0x00007610ff007816 */ /* 0x000fe20000000000 */
[----:B0-----:R-:W-:Y:S06]  /*79e0*/  @P1 BRA `(.L_x_163) ;  /* 0x0000000400481947 */ /* 0x001fec0003800000 */
[----:B------:R-:W-:Y:S01]  /*79f0*/  ULDC.64 UR6, c[0x0][0x728] ;  /* 0x0001ca0000067ab9 */ /* 0x000fe20000000a00 */
[----:B------:R-:W0:Y:S01]  /*7a00*/  S2R R15, SR_CTAID.X ;  /* 0x00000000000f7919 */ /* 0x000e220000002500 */
[----:B------:R-:W-:Y:S01]  /*7a10*/  ISETP.NE.U32.AND P1, PT, RZ, UR6, PT ;  /* 0x00000006ff007c0c */ /* 0x000fe2000bf25070 */
[----:B------:R-:W-:Y:S01]  /*7a20*/  ULDC UR9, c[0x0][0x730] ;  /* 0x0001cc0000097ab9 */ /* 0x000fe20000000800 */
[----:B------:R-:W-:Y:S01]  /*7a30*/  IMAD.MOV.U32 R6, RZ, RZ, R2 ;  /* 0x000000ffff067224 */ /* 0x000fe200078e0002 */
[----:B------:R-:W1:Y:S01]  /*7a40*/  S2R R0, SR_CTAID.Y ;  /* 0x0000000000007919 */ /* 0x000e620000002600 */
[----:B------:R-:W-:Y:S01]  /*7a50*/  ISETP.NE.AND.EX P1, PT, RZ, UR7, PT, P1 ;  /* 0x00000007ff007c0c */ /* 0x000fe2000bf25310 */
[----:B------:R-:W-:-:S12]  /*7a60*/  IMAD.MOV.U32 R7, RZ, RZ, R3 ;  /* 0x000000ffff077224 */ /* 0x000fd800078e0003 */
[----:B------:R-:W-:Y:S05]  /*7a70*/  @!P1 BRA `(.L_x_164) ;  /* 0x0000000000289947 */ /* 0x000fea0003800000 */
[----:B------:R-:W-:Y:S02]  /*7a80*/  ULDC UR8, c[0x0][0x734] ;  /* 0x0001cd0000087ab9 */ /* 0x000fe40000000800 */
[----:B------:R-:W-:-:S05]  /*7a90*/  IADD3 R11, P1, R2, UR8, RZ ;  /* 0x00000008020b7c10 */ /* 0x000fca000ff3e0ff */
[----:B------:R-:W-:-:S04]  /*7aa0*/  IMAD.X R19, RZ, RZ, R3, P1 ;  /* 0x000000ffff137224 */ /* 0x000fc800008e0603 */
[----:B------:R-:W-:-:S04]  /*7ab0*/  IMAD.WIDE.U32 R8, R19, UR6, RZ ;  /* 0x0000000613087c25 */ /* 0x000fc8000f8e00ff */
[----:B------:R-:W-:-:S04]  /*7ac0*/  IMAD.WIDE.U32 R8, P1, R11, UR7, R8 ;  /* 0x000000070b087c25 */ /* 0x000fc8000f820008 */
[----:B------:R-:W-:-:S04]  /*7ad0*/  IMAD.WIDE.U32 R10, R11, UR6, RZ ;  /* 0x000000060b0a7c25 */ /* 0x000fc8000f8e00ff */
[----:B------:R-:W-:Y:S01]  /*7ae0*/  IMAD.X R7, RZ, RZ, RZ, P1 ;  /* 0x000000ffff077224 */ /* 0x000fe200008e06ff */
[----:B------:R-:W-:Y:S01]  /*7af0*/  IADD3 RZ, P1, R11, R8, RZ ;  /* 0x000000080bff7210 */ /* 0x000fe20007f3e0ff */
[----:B------:R-:W-:-:S04]  /*7b00*/  IMAD.MOV.U32 R6, RZ, RZ, R9 ;  /* 0x000000ffff067224 */ /* 0x000fc800078e0009 */
[----:B------:R-:W-:-:S08]  /*7b10*/  IMAD.WIDE.U32.X R6, R19, UR7, R6, P1 ;  /* 0x0000000713067c25 */ /* 0x000fd000088e0406 */
.L_x_164:
[--C-:B------:R-:W-:Y:S01]  /*7b20*/  SHF.R.U64 R10, R6, UR9, R7.reuse ;  /* 0x00000009060a7c19 */ /* 0x100fe20008001207 */
[----:B------:R-:W-:Y:S01]  /*7b30*/  ULDC.64 UR6, c[0x0][0x720] ;  /* 0x0001c80000067ab9 */ /* 0x000fe20000000a00 */
[----:B------:R-:W-:Y:S01]  /*7b40*/  SHF.R.U32.HI R6, RZ, UR9, R7 ;  /* 0x00000009ff067c19 */ /* 0x000fe20008011607 */
[----:B------:R-:W2:Y:S01]  /*7b50*/  LDC R22, c[0x0][0x144] ;  /* 0x00005100ff167b82 */ /* 0x000ea20000000800 */
[----:B------:R-:W-:Y:S01]  /*7b60*/  IADD3 R9, P1, RZ, -R10, RZ ;  /* 0x8000000aff097210 */ /* 0x000fe20007f3e0ff */
[----:B------:R-:W-:Y:S01]  /*7b70*/  ULDC.64 UR10, c[0x0][0x740] ;  /* 0x0001d000000a7ab9 */ /* 0x000fe20000000a00 */
[----:B0-----:R-:W-:Y:S01]  /*7b80*/  I2FP.F32.U32 R11, R15 ;  /* 0x0000000f000b7245 */ /* 0x001fe20000201000 */
[----:B------:R-:W-:Y:S02]  /*7b90*/  ULDC UR8, c[0x0][0x708] ;  /* 0x0001c20000087ab9 */ /* 0x000fe40000000800 */
[----:B------:R-:W-:Y:S01]  /*7ba0*/  IMAD.X R6, RZ, RZ, ~R6, P1 ;  /* 0x000000ffff067224 */ /* 0x000fe200008e0e06 */
[----:B------:R-:W-:Y:S01]  /*7bb0*/  ISETP.NE.U32.AND P1, PT, RZ, UR10, PT ;  /* 0x0000000aff007c0c */ /* 0x000fe2000bf25070 */
[----:B------:R-:W0:Y:S02]  /*7bc0*/  LDC R19, c[0x0][0x148] ;  /* 0x00005200ff137b82 */ /* 0x000e240000000800 */
[----:B------:R-:W-:Y:S01]  /*7bd0*/  IMAD R8, R6, UR6, RZ ;  /* 0x0000000606087c24 */ /* 0x000fe2000f8e02ff */
[----:B------:R-:W-:Y:S01]  /*7be0*/  ISETP.NE.AND.EX P1, PT, RZ, UR11, PT, P1 ;  /* 0x0000000bff007c0c */ /* 0x000fe2000bf25310 */
[----:B------:R-:W-:Y:S01]  /*7bf0*/  IMAD.WIDE.U32 R6, R9, UR6, R2 ;  /* 0x0000000609067c25 */ /* 0x000fe2000f8e0002 */
[----:B------:R-:W-:-:S03]  /*7c00*/  ULDC UR6, c[0x0][0x150] ;  /* 0x0000540000067ab9 */ /* 0x000fc60000000800 */
[----:B------:R-:W-:Y:S02]  /*7c10*/  IMAD R9, R9, UR7, R8 ;  /* 0x0000000709097c24 */ /* 0x000fe4000f8e0208 */
[----:B------:R-:W-:Y:S01]  /*7c20*/  FMUL R8, R11, UR6 ;  /* 0x000000060b087c20 */ /* 0x000fe20008400000 */
[----:B------:R-:W-:Y:S01]  /*7c30*/  ULDC UR6, c[0x0][0x718] ;  /* 0x0001c60000067ab9 */ /* 0x000fe20000000800 */
[----:B------:R-:W-:Y:S01]  /*7c40*/  ULDC UR7, c[0x0][0x154] ;  /* 0x0000550000077ab9 */ /* 0x000fe20000000800 */
[----:B------:R-:W-:-:S03]  /*7c50*/  IMAD.IADD R7, R7, 0x1, R9 ;  /* 0x0000000107077824 */ /* 0x000fc600078e0209 */
[----:B------:R-:W3:Y:S02]  /*7c60*/  F2I.U32.TRUNC.NTZ R8, R8 ;  /* 0x0000000800087305 */ /* 0x000ee4000020f000 */
[----:B------:R-:W-:Y:S02]  /*7c70*/  SHF.R.U64 R11, R6, UR6, R7 ;  /* 0x00000006060b7c19 */ /* 0x000fe40008001207 */
[----:B-1----:R-:W-:-:S05]  /*7c80*/  I2FP.F32.U32 R6, R0 ;  /* 0x0000000000067245 */ /* 0x002fca0000201000 */
[----:B------:R-:W-:Y:S01]  /*7c90*/  FMUL R21, R6, UR7 ;  /* 0x0000000706157c20 */ /* 0x000fe20008400000 */
[----:B------:R-:W-:Y:S01]  /*7ca0*/  SHF.R.U32.HI R6, RZ, UR6, R7 ;  /* 0x00000006ff067c19 */ /* 0x000fe20008011607 */
[----:B------:R-:W-:-:S03]  /*7cb0*/  ULDC UR6, c[0x0][0x758] ;  /* 0x0001d60000067ab9 */ /* 0x000fc60000000800 */
[--C-:B------:R-:W-:Y:S01]  /*7cc0*/  SHF.R.U64 R20, R11, UR8, R6.reuse ;  /* 0x000000080b147c19 */ /* 0x100fe20008001206 */
[----:B------:R-:W1:Y:S01]  /*7cd0*/  F2I.U32.TRUNC.NTZ R21, R21 ;  /* 0x0000001500157305 */ /* 0x000e62000020f000 */
[----:B------:R-:W-:Y:S01]  /*7ce0*/  SHF.R.U32.HI R7, RZ, UR8, R6 ;  /* 0x00000008ff077c19 */ /* 0x000fe20008011606 */
[----:B---3--:R-:W-:-:S03]  /*7cf0*/  IMAD.MOV R8, RZ, RZ, -R8 ;  /* 0x000000ffff087224 */ /* 0x008fc600078e0a08 */
[----:B------:R-:W-:Y:S01]  /*7d00*/  SHF.R.U64 R18, R20, UR6, R7 ;  /* 0x0000000614127c19 */ /* 0x000fe20008001207 */
[----:B--2---:R-:W-:Y:S01]  /*7d10*/  IMAD R15, R22, R8, R15 ;  /* 0x00000008160f7224 */ /* 0x004fe200078e020f */
[----:B------:R-:W-:-:S03]  /*7d20*/  SHF.R.U32.HI R23, RZ, UR6, R7 ;  /* 0x00000006ff177c19 */ /* 0x000fc60008011607 */
[----:B------:R-:W-:Y:S02]  /*7d30*/  IMAD.MOV.U32 R6, RZ, RZ, R18 ;  /* 0x000000ffff067224 */ /* 0x000fe400078e0012 */
[----:B------:R-:W-:Y:S01]  /*7d40*/  IMAD.MOV.U32 R7, RZ, RZ, R23 ;  /* 0x000000ffff077224 */ /* 0x000fe200078e0017 */
[----:B-1----:R-:W-:Y:S06]  /*7d50*/  @!P1 BRA `(.L_x_165) ;  /* 0x0000000000289947 */ /* 0x002fec0003800000 */
[----:B------:R-:W-:Y:S02]  /*7d60*/  ULDC UR6, c[0x0][0x74c] ;  /* 0x0001d30000067ab9 */ /* 0x000fe40000000800 */
[----:B------:R-:W-:-:S05]  /*7d70*/  IADD3 R7, P1, R18, UR6, RZ ;  /* 0x0000000612077c10 */ /* 0x000fca000ff3e0ff */
[----:B------:R-:W-:-:S04]  /*7d80*/  IMAD.X R23, RZ, RZ, R23, P1 ;  /* 0x000000ffff177224 */ /* 0x000fc800008e0617 */
[----:B------:R-:W-:-:S04]  /*7d90*/  IMAD.WIDE.U32 R8, R23, UR10, RZ ;  /* 0x0000000a17087c25 */ /* 0x000fc8000f8e00ff */
[----:B------:R-:W-:-:S04]  /*7da0*/  IMAD.WIDE.U32 R8, P1, R7, UR11, R8 ;  /* 0x0000000b07087c25 */ /* 0x000fc8000f820008 */
[----:B------:R-:W-:-:S04]  /*7db0*/  IMAD.WIDE.U32 R6, R7, UR10, RZ ;  /* 0x0000000a07067c25 */ /* 0x000fc8000f8e00ff */
[----:B------:R-:W-:Y:S01]  /*7dc0*/  IMAD.MOV.U32 R6, RZ, RZ, R9 ;  /* 0x000000ffff067224 */ /* 0x000fe200078e0009 */
[----:B------:R-:W-:Y:S01]  /*7dd0*/  IADD3 RZ, P2, R7, R8, RZ ;  /* 0x0000000807ff7210 */ /* 0x000fe20007f5e0ff */
[----:B------:R-:W-:-:S04]  /*7de0*/  IMAD.X R7, RZ, RZ, RZ, P1 ;  /* 0x000000ffff077224 */ /* 0x000fc800008e06ff */
[----:B------:R-:W-:-:S08]  /*7df0*/  IMAD.WIDE.U32.X R6, R23, UR11, R6, P2 ;  /* 0x0000000b17067c25 */ /* 0x000fd000090e0406 */
.L_x_165:
[----:B------:R-:W-:Y:S01]  /*7e00*/  ULDC UR6, c[0x0][0x748] ;  /* 0x0001d20000067ab9 */ /* 0x000fe20000000800 */
[----:B------:R-:W-:Y:S01]  /*7e10*/  LOP3.LUT R20, R20, UR21, RZ, 0xc0, !PT ;  /* 0x0000001514147c12 */ /* 0x000fe2000f8ec0ff */
[----:B------:R-:W-:Y:S01]  /*7e20*/  IMAD.MOV R21, RZ, RZ, -R21 ;  /* 0x000000ffff157224 */ /* 0x000fe200078e0a15 */
[----:B------:R-:W-:Y:S01]  /*7e30*/  SHF.R.U64 R7, R6, UR6, R7 ;  /* 0x0000000606077c19 */ /* 0x000fe20008001207 */
[----:B------:R-:W-:Y:S01]  /*7e40*/  ULDC UR6, c[0x0][0x738] ;  /* 0x0001ce0000067ab9 */ /* 0x000fe20000000800 */
[----:B------:R-:W-:Y:S01]  /*7e50*/  ULDC UR7, c[0x0][0x710] ;  /* 0x0001c40000077ab9 */ /* 0x000fe20000000800 */
[----:B0-----:R-:W-:Y:S02]  /*7e60*/  @P3 IMAD R15, R19, R21, R0 ;  /* 0x00000015130f3224 */ /* 0x001fe400078e0200 */
[----:B------:R-:W-:Y:S02]  /*7e70*/  IMAD.MOV R9, RZ, RZ, -R7 ;  /* 0x000000ffff097224 */ /* 0x000fe400078e0a07 */
[----:B------:R-:W-:Y:S01]  /*7e80*/  IMAD R20, R7, UR5, R20 ;  /* 0x0000000507147c24 */ /* 0x000fe2000f8e0214 */
[----:B------:R-:W-:Y:S01]  /*7e90*/  LOP3.LUT R7, R11, UR4, RZ, 0xc0, !PT ;  /* 0x000000040b077c12 */ /* 0x000fe2000f8ec0ff */
[----:B------:R-:W-:Y:S01]  /*7ea0*/  IMAD R18, R9, UR6, R18 ;  /* 0x0000000609127c24 */ /* 0x000fe2000f8e0212 */
[----:B------:R-:W-:Y:S01]  /*7eb0*/  ULDC UR6, c[0x0][0x700] ;  /* 0x0001c00000067ab9 */ /* 0x000fe20000000800 */
[----:B------:R-:W-:-:S02]  /*7ec0*/  IMAD R11, R20, UR7, R15 ;  /* 0x00000007140b7c24 */ /* 0x000fc4000f8e020f */
[----:B------:R-:W-:Y:S02]  /*7ed0*/  IMAD R18, R18, UR6, R7 ;  /* 0x0000000612127c24 */ /* 0x000fe4000f8e0207 */
[----:B------:R-:W-:-:S03]  /*7ee0*/  IMAD.MOV.U32 R0, RZ, RZ, 0x1 ;  /* 0x00000001ff007424 */ /* 0x000fc600078e00ff */
[----:B------:R-:W-:Y:S02]  /*7ef0*/  SEL R15, R18, R11, !P3 ;  /* 0x0000000b120f7207 */ /* 0x000fe40005800000 */
[----:B------:R-:W-:-:S07]  /*7f00*/  SEL R11, R11, R18, !P3 ;  /* 0x000000120b0b7207 */ /* 0x000fce0005800000 */
.L_x_163:
[----:B------:R-:W-:Y:S05]  /*7f10*/  BSYNC B1 ;  /* 0x0000000000017941 */ /* 0x000fea0003800000 */
.L_x_162:
[----:B------:R-:W-:-:S13]  /*7f20*/  LOP3.LUT P1, RZ, R0, 0xff, RZ, 0xc0, !PT ;  /* 0x000000ff00ff7812 */ /* 0x000fda000782c0ff */
[----:B------:R-:W-:Y:S05]  /*7f30*/  @P1 BRA `(.L_x_166) ;  /* 0xfffffff400141947 */ /* 0x000fea000383ffff */
[----:B------:R-:W-:Y:S05]  /*7f40*/  BSYNC B0 ;  /* 0x0000000000007941 */ /* 0x000fea0003800000 */
.L_x_154:
[----:B------:R-:W-:-:S03]  /*7f50*/  UMOV UR6, 0xffffffff ;  /* 0xffffffff00067882 */ /* 0x000fc60000000000 */
[----:B------:R-:W-:Y:S05]  /*7f60*/  BRA.DIV UR6, `(.L_x_167) ;  /* 0x0000000606947947 */ /* 0x000fea000b800000 */
[----:B------:R-:W-:-:S13]  /*7f70*/  ELECT P0, URZ, PT ;  /* 0x00000000003f782f */ /* 0x000fda0003800000 */
.L_x_185:
[----:B------:R-:W-:Y:S04]  /*7f80*/  BSSY B0, `(.L_x_168) ;  /* 0x000004f000007945 */ /* 0x000fe80003800000 */
[----:B------:R-:W-:Y:S05]  /*7f90*/  @!P0 BRA `(.L_x_169) ;  /* 0x0000000400348947 */ /* 0x000fea0003800000 */
[----:B------:R-:W-:-:S04]  /*7fa0*/  LOP3.LUT R4, R4, 0x2, RZ, 0xfc, !PT ;  /* 0x0000000204047812 */ /* 0x000fc800078efcff */
[----:B------:R-:W-:-:S13]  /*7fb0*/  ISETP.NE.AND P0, PT, R4, 0x3, PT ;  /* 0x000000030400780c */ /* 0x000fda0003f05270 */
[----:B------:R-:W-:Y:S05]  /*7fc0*/  @!P0 BRA `(.L_x_170) ;  /* 0x0000000000048947 */ /* 0x000fea0003800000 */
[----:B------:R-:W-:Y:S01]  /*7fd0*/  BPT.TRAP 0x1 ;  /* 0x000000040000795c */ /* 0x000fe20000300000 */
.L_x_170:
[----:B------:R-:W0:Y:S01]  /*7fe0*/  S2R R3, SR_CgaCtaId ;  /* 0x0000000000037919 */ /* 0x000e220000008800 */
[----:B------:R-:W-:Y:S02]  /*7ff0*/  MOV R0, 0x400 ;  /* 0x0000040000007802 */ /* 0x000fe40000000f00 */
[----:B------:R-:W-:Y:S02]  /*8000*/  SHF.L.U32 R2, R12, 0x1f, RZ ;  /* 0x0000001f0c027819 */ /* 0x000fe400000006ff */
[----:B0-----:R-:W-:-:S05]  /*8010*/  LEA R0, R3, R0, 0x18 ;  /* 0x0000000003007211 */ /* 0x001fca00078ec0ff */
[----:B------:R-:W-:-:S04]  /*8020*/  VIADD R0, R0, 0x40 ;  /* 0x0000004000007836 */ /* 0x000fc80000000000 */
[C---:B------:R-:W-:Y:S02]  /*8030*/  IMAD R7, R5.reuse, 0x8, R0 ;  /* 0x0000000805077824 */ /* 0x040fe400078e0200 */
[----:B------:R-:W-:Y:S02]  /*8040*/  VIADD R5, R5, 0x1 ;  /* 0x0000000105057836 */ /* 0x000fe40000000000 */
[----:B------:R-:W0:Y:S03]  /*8050*/  SYNCS.PHASECHK.TRANS64.TRYWAIT P0, [R7+URZ], R2 ;  /* 0x00000002070075a7 */ /* 0x000e26000800017f */
[----:B------:R-:W-:-:S04]  /*8060*/  ISETP.NE.AND P1, PT, R5, 0x8, PT ;  /* 0x000000080500780c */ /* 0x000fc80003f25270 */
[----:B------:R-:W-:Y:S02]  /*8070*/  SEL R3, RZ, 0x1, P1 ;  /* 0x00000001ff037807 */ /* 0x000fe40000800000 */
[----:B------:R-:W-:Y:S02]  /*8080*/  SEL R5, R5, RZ, P1 ;  /* 0x000000ff05057207 */ /* 0x000fe40000800000 */
[----:B------:R-:W-:-:S03]  /*8090*/  LOP3.LUT R12, R12, R3, RZ, 0x3c, !PT ;  /* 0x000000030c0c7212 */ /* 0x000fc600078e3cff */
[----:B------:R-:W-:Y:S01]  /*80a0*/  IMAD R9, R5, 0x8, R0 ;  /* 0x0000000805097824 */ /* 0x000fe200078e0200 */
[----:B------:R-:W-:Y:S01]  /*80b0*/  SHF.L.U32 R4, R12, 0x1f, RZ ;  /* 0x0000001f0c047819 */ /* 0x000fe200000006ff */
[----:B0-----:R-:W-:Y:S06]  /*80c0*/  @!P0 BRA `(.L_x_171) ;  /* 0x0000000400608947 */ /* 0x001fec0003800000 */
.L_x_186:
[----:B------:R-:W1:Y:S01]  /*80d0*/  SYNCS.PHASECHK.TRANS64.TRYWAIT P0, [R9+URZ], R4 ;  /* 0x00000004090075a7 */ /* 0x000e62000800017f */
[----:B0-----:R-:W-:-:S05]  /*80e0*/  VIADD R2, R5, 0x1 ;  /* 0x0000000105027836 */ /* 0x001fca0000000000 */
[----:B------:R-:W-:-:S04]  /*80f0*/  ISETP.NE.AND P1, PT, R2, 0x8, PT ;  /* 0x000000080200780c */ /* 0x000fc80003f25270 */
[----:B------:R-:W-:Y:S02]  /*8100*/  SEL R3, RZ, 0x1, P1 ;  /* 0x00000001ff037807 */ /* 0x000fe40000800000 */
[----:B------:R-:W-:Y:S02]  /*8110*/  SEL R7, R2, RZ, P1 ;  /* 0x000000ff02077207 */ /* 0x000fe40000800000 */
[----:B------:R-:W-:-:S03]  /*8120*/  LOP3.LUT R12, R12, R3, RZ, 0x3c, !PT ;  /* 0x000000030c0c7212 */ /* 0x000fc600078e3cff */
[----:B------:R-:W-:Y:S01]  /*8130*/  IMAD R6, R7, 0x8, R0 ;  /* 0x0000000807067824 */ /* 0x000fe200078e0200 */
[----:B------:R-:W-:Y:S01]  /*8140*/  SHF.L.U32 R5, R12, 0x1f, RZ ;  /* 0x0000001f0c057819 */ /* 0x000fe200000006ff */
[----:B-1----:R-:W-:Y:S06]  /*8150*/  @!P0 BRA `(.L_x_172) ;  /* 0x0000000400508947 */ /* 0x002fec0003800000 */
.L_x_187:
[----:B------:R-:W1:Y:S01]  /*8160*/  SYNCS.PHASECHK.TRANS64.TRYWAIT P0, [R6+URZ], R5 ;  /* 0x00000005060075a7 */ /* 0x000e62000800017f */
[----:B------:R-:W-:-:S05]  /*8170*/  VIADD R2, R7, 0x1 ;  /* 0x0000000107027836 */ /* 0x000fca0000000000 */
[----:B------:R-:W-:-:S04]  /*8180*/  ISETP.NE.AND P1, PT, R2, 0x8, PT ;  /* 0x000000080200780c */ /* 0x000fc80003f25270 */
[----:B------:R-:W-:Y:S02]  /*8190*/  SEL R3, RZ, 0x1, P1 ;  /* 0x00000001ff037807 */ /* 0x000fe40000800000 */
[----:B------:R-:W-:Y:S02]  /*81a0*/  SEL R7, R2, RZ, P1 ;  /* 0x000000ff02077207 */ /* 0x000fe40000800000 */
[----:B------:R-:W-:-:S03]  /*81b0*/  LOP3.LUT R12, R12, R3, RZ, 0x3c, !PT ;  /* 0x000000030c0c7212 */ /* 0x000fc600078e3cff */
[----:B0-----:R-:W-:Y:S01]  /*81c0*/  IMAD R9, R7, 0x8, R0 ;  /* 0x0000000807097824 */ /* 0x001fe200078e0200 */
[----:B------:R-:W-:Y:S01]  /*81d0*/  SHF.L.U32 R4, R12, 0x1f, RZ ;  /* 0x0000001f0c047819 */ /* 0x000fe200000006ff */
[----:B-1----:R-:W-:Y:S06]  /*81e0*/  @!P0 BRA `(.L_x_173) ;  /* 0x0000000400408947 */ /* 0x002fec0003800000 */
.L_x_188:
        /* <DEDUP_REMOVED lines=9> */
.L_x_189:
        /* <DEDUP_REMOVED lines=9> */
.L_x_190:
        /* <DEDUP_REMOVED lines=9> */
.L_x_191:
[----:B------:R-:W1:Y:S01]  /*83a0*/  SYNCS.PHASECHK.TRANS64.TRYWAIT P0, [R6+URZ], R5 ;  /* 0x00000005060075a7 */ /* 0x000e62000800017f */
[----:B------:R-:W-:-:S05]  /*83b0*/  VIADD R2, R7, 0x1 ;  /* 0x0000000107027836 */ /* 0x000fca0000000000 */
[----:B------:R-:W-:-:S04]  /*83c0*/  ISETP.NE.AND P1, PT, R2, 0x8, PT ;  /* 0x000000080200780c */ /* 0x000fc80003f25270 */
[----:B0-----:R-:W-:Y:S02]  /*83d0*/  SEL R4, RZ, 0x1, P1 ;  /* 0x00000001ff047807 */ /* 0x001fe40000800000 */
[----:B------:R-:W-:Y:S02]  /*83e0*/  SEL R3, R2, RZ, P1 ;  /* 0x000000ff02037207 */ /* 0x000fe40000800000 */
[----:B------:R-:W-:Y:S01]  /*83f0*/  LOP3.LUT R4, R11, R4, RZ, 0x3c, !PT ;  /* 0x000000040b047212 */ /* 0x000fe200078e3cff */
[----:B-1----:R-:W-:Y:S06]  /*8400*/  @!P0 BRA `(.L_x_177) ;  /* 0x0000000400088947 */ /* 0x002fec0003800000 */
.L_x_192:
[----:B------:R-:W-:Y:S01]  /*8410*/  IMAD R3, R3, 0x8, R0 ;  /* 0x0000000803037824 */ /* 0x000fe200078e0200 */
[----:B------:R-:W-:-:S07]  /*8420*/  SHF.L.U32 R0, R4, 0x1f, RZ ;  /* 0x0000001f04007819 */ /* 0x000fce00000006ff */
.L_x_178:
[----:B-1----:R1:W2:Y:S02]  /*8430*/  SYNCS.PHASECHK.TRANS64.TRYWAIT P0, [R3+URZ], R0 ;  /* 0x00000000030075a7 */ /* 0x0022a4000800017f */
[----:B--2---:R-:W-:Y:S05]  /*8440*/  @!P0 NANOSLEEP.SYNCS 0x989680 ;  /* 0x009896800000895d */ /* 0x004fea0003900000 */
[----:B------:R-:W2:Y:S02]  /*8450*/  @!P0 SYNCS.PHASECHK.TRANS64 P0, [R3+URZ], R0 ;  /* 0x00000000030085a7 */ /* 0x000ea4000800007f */
[----:B--2---:R-:W-:Y:S05]  /*8460*/  @!P0 BRA `(.L_x_178) ;  /* 0xfffffffc00f08947 */ /* 0x004fea000383ffff */
.L_x_169:
[----:B------:R-:W-:Y:S05]  /*8470*/  BSYNC B0 ;  /* 0x0000000000007941 */ /* 0x000fea0003800000 */
.L_x_168:
[----:B------:R-:W-:Y:S05]  /*8480*/  EXIT ;  /* 0x000000000000794d */ /* 0x000fea0003800000 */
.L_x_18:
[----:B-1----:R-:W-:-:S04]  /*8490*/  IMAD.U32 R14, RZ, RZ, UR8 ;  /* 0x00000008ff0e7e24 */ /* 0x002fc8000f8e00ff */
[----:B------:R1:W3:Y:S03]  /*84a0*/  SYNCS.PHASECHK.TRANS64.TRYWAIT P0, [R14+URZ], R11 ;  /* 0x0000000b0e0075a7 */ /* 0x0002e6000800017f */
[----:B---3--:R-:W-:Y:S05]  /*84b0*/  @!P0 NANOSLEEP.SYNCS 0x989680 ;  /* 0x009896800000895d */ /* 0x008fea0003900000 */
[----:B------:R-:W3:Y:S02]  /*84c0*/  @!P0 SYNCS.PHASECHK.TRANS64 P0, [R14+URZ], R11 ;  /* 0x0000000b0e0085a7 */ /* 0x000ee4000800007f */
[----:B---3--:R-:W-:Y:S05]  /*84d0*/  @!P0 BRA `(.L_x_18) ;  /* 0xfffffffc00ec8947 */ /* 0x008fea000383ffff */
[----:B------:R-:W-:Y:S05]  /*84e0*/  BRA `(.L_x_17) ;  /* 0xffffff8c00fc7947 */ /* 0x000fea000383ffff */
.L_x_155:
[----:B------:R-:W-:Y:S01]  /*84f0*/  BSSY B1, `(.L_x_179) ;  /* 0x0000006000017945 */ /* 0x000fe20003800000 */
[----:B------:R-:W-:-:S07]  /*8500*/  IMAD.MOV.U32 R0, RZ, RZ, -0x1 ;  /* 0xffffffffff007424 */ /* 0x000fce00078e00ff */
[----:B------:R-:W-:Y:S05]  /*8510*/  WARPSYNC.COLLECTIVE R0, `(.L_x_180) ;  /* 0x00000000000c7348 */ /* 0x000fea0003c00000 */
[----:B------:R-:W-:Y:S02]  /*8520*/  ELECT P1, UR62, PT ;  /* 0x00000000003e782f */ /* 0x000fe40003820000 */
[----:B------:R-:W-:Y:S01]  /*8530*/  MOV R0, UR62 ;  /* 0x0000003e00007c02 */ /* 0x000fe20008000f00 */
[----:B------:R-:W-:Y:S10]  /*8540*/  ENDCOLLECTIVE ;  /* 0x000000000000791b */ /* 0x000ff40003800000 */
.L_x_180:
[----:B------:R-:W-:Y:S05]  /*8550*/  BSYNC B1 ;  /* 0x0000000000017941 */ /* 0x000fea0003800000 */
.L_x_179:
[----:B------:R-:W-:Y:S05]  /*8560*/  BRA `(.L_x_181) ;  /* 0xffffffec00947947 */ /* 0x000fea000383ffff */
.L_x_158:
[----:B-1----:R1:W2:Y:S02]  /*8570*/  SYNCS.PHASECHK.TRANS64.TRYWAIT P1, [R19+URZ+0x40], R8 ;  /* 0x00004008130075a7 */ /* 0x0022a4000802017f */
[----:B--2---:R-:W-:Y:S05]  /*8580*/  @!P1 NANOSLEEP.SYNCS 0x989680 ;  /* 0x009896800000995d */ /* 0x004fea0003900000 */
[----:B------:R-:W2:Y:S02]  /*8590*/  @!P1 SYNCS.PHASECHK.TRANS64 P1, [R19+URZ+0x40], R8 ;  /* 0x00004008130095a7 */ /* 0x000ea4000802007f */
[----:B--2---:R-:W-:Y:S05]  /*85a0*/  @!P1 BRA `(.L_x_158) ;  /* 0xfffffffc00f09947 */ /* 0x004fea000383ffff */
[----:B------:R-:W-:Y:S05]  /*85b0*/  BRA `(.L_x_182) ;  /* 0xffffffec00d07947 */ /* 0x000fea000383ffff */
.L_x_167:
[----:B------:R-:W-:Y:S01]  /*85c0*/  BSSY B0, `(.L_x_183) ;  /* 0x0000006000007945 */ /* 0x000fe20003800000 */
[----:B------:R-:W-:-:S07]  /*85d0*/  IMAD.MOV.U32 R0, RZ, RZ, -0x1 ;  /* 0xffffffffff007424 */ /* 0x000fce00078e00ff */
[----:B------:R-:W-:Y:S05]  /*85e0*/  WARPSYNC.COLLECTIVE R0, `(.L_x_184) ;  /* 0x00000000000c7348 */ /* 0x000fea0003c00000 */
[----:B------:R-:W-:Y:S02]  /*85f0*/  ELECT P1, UR62, PT ;  /* 0x00000000003e782f */ /* 0x000fe40003820000 */
[----:B------:R-:W-:Y:S01]  /*8600*/  MOV R0, UR62 ;  /* 0x0000003e00007c02 */ /* 0x000fe20008000f00 */
[----:B------:R-:W-:Y:S10]  /*8610*/  ENDCOLLECTIVE ;  /* 0x000000000000791b */ /* 0x000ff40003800000 */
.L_x_184:
[----:B------:R-:W-:Y:S05]  /*8620*/  BSYNC B0 ;  /* 0x0000000000007941 */ /* 0x000fea0003800000 */
.L_x_183:
[----:B------:R-:W-:Y:S01]  /*8630*/  PLOP3.LUT P0, PT, P1, PT, PT, 0x80, 0x0 ;  /* 0x000000000000781c */ /* 0x000fe20000f0f070 */
[----:B------:R-:W-:-:S12]  /*8640*/  BRA `(.L_x_185) ;  /* 0xfffffff8004c7947 */ /* 0x000fd8000383ffff */
.L_x_171:
[----:B0-----:R0:W1:Y:S02]  /*8650*/  SYNCS.PHASECHK.TRANS64.TRYWAIT P0, [R7+URZ], R2 ;  /* 0x00000002070075a7 */ /* 0x001064000800017f */
[----:B-1----:R-:W-:Y:S05]  /*8660*/  @!P0 NANOSLEEP.SYNCS 0x989680 ;  /* 0x009896800000895d */ /* 0x002fea0003900000 */
[----:B------:R-:W1:Y:S02]  /*8670*/  @!P0 SYNCS.PHASECHK.TRANS64 P0, [R7+URZ], R2 ;  /* 0x00000002070085a7 */ /* 0x000e64000800007f */
[----:B-1----:R-:W-:Y:S05]  /*8680*/  @!P0 BRA `(.L_x_171) ;  /* 0xfffffffc00f08947 */ /* 0x002fea000383ffff */
[----:B------:R-:W-:Y:S05]  /*8690*/  BRA `(.L_x_186) ;  /* 0xfffffff8008c7947 */ /* 0x000fea000383ffff */
.L_x_172:
[----:B0-----:R0:W1:Y:S02]  /*86a0*/  SYNCS.PHASECHK.TRANS64.TRYWAIT P0, [R9+URZ], R4 ;  /* 0x00000004090075a7 */ /* 0x001064000800017f */
[----:B-1----:R-:W-:Y:S05]  /*86b0*/  @!P0 NANOSLEEP.SYNCS 0x989680 ;  /* 0x009896800000895d */ /* 0x002fea0003900000 */
[----:B------:R-:W1:Y:S02]  /*86c0*/  @!P0 SYNCS.PHASECHK.TRANS64 P0, [R9+URZ], R4 ;  /* 0x00000004090085a7 */ /* 0x000e64000800007f */
[----:B-1----:R-:W-:Y:S05]  /*86d0*/  @!P0 BRA `(.L_x_172) ;  /* 0xfffffffc00f08947 */ /* 0x002fea000383ffff */
[----:B------:R-:W-:Y:S05]  /*86e0*/  BRA `(.L_x_187) ;  /* 0xfffffff8009c7947 */ /* 0x000fea000383ffff */
.L_x_173:
[----:B0-----:R0:W1:Y:S02]  /*86f0*/  SYNCS.PHASECHK.TRANS64.TRYWAIT P0, [R6+URZ], R5 ;  /* 0x00000005060075a7 */ /* 0x001064000800017f */
[----:B-1----:R-:W-:Y:S05]  /*8700*/  @!P0 NANOSLEEP.SYNCS 0x989680 ;  /* 0x009896800000895d */ /* 0x002fea0003900000 */
[----:B------:R-:W1:Y:S02]  /*8710*/  @!P0 SYNCS.PHASECHK.TRANS64 P0, [R6+URZ], R5 ;  /* 0x00000005060085a7 */ /* 0x000e64000800007f */
[----:B-1----:R-:W-:Y:S05]  /*8720*/  @!P0 BRA `(.L_x_173) ;  /* 0xfffffffc00f08947 */ /* 0x002fea000383ffff */
[----:B------:R-:W-:Y:S05]  /*8730*/  BRA `(.L_x_188) ;  /* 0xfffffff800ac7947 */ /* 0x000fea000383ffff */
.L_x_174:
[----:B0-----:R0:W1:Y:S02]  /*8740*/  SYNCS.PHASECHK.TRANS64.TRYWAIT P0, [R9+URZ], R4 ;  /* 0x00000004090075a7 */ /* 0x001064000800017f */
[----:B-1----:R-:W-:Y:S05]  /*8750*/  @!P0 NANOSLEEP.SYNCS 0x989680 ;  /* 0x009896800000895d */ /* 0x002fea0003900000 */
[----:B------:R-:W1:Y:S02]  /*8760*/  @!P0 SYNCS.PHASECHK.TRANS64 P0, [R9+URZ], R4 ;  /* 0x00000004090085a7 */ /* 0x000e64000800007f */
[----:B-1----:R-:W-:Y:S05]  /*8770*/  @!P0 BRA `(.L_x_174) ;  /* 0xfffffffc00f08947 */ /* 0x002fea000383ffff */
[----:B------:R-:W-:Y:S05]  /*8780*/  BRA `(.L_x_189) ;  /* 0xfffffff800bc7947 */ /* 0x000fea000383ffff */
.L_x_175:
[----:B0-----:R0:W1:Y:S02]  /*8790*/  SYNCS.PHASECHK.TRANS64.TRYWAIT P0, [R6+URZ], R5 ;  /* 0x00000005060075a7 */ /* 0x001064000800017f */
[----:B-1----:R-:W-:Y:S05]  /*87a0*/  @!P0 NANOSLEEP.SYNCS 0x989680 ;  /* 0x009896800000895d */ /* 0x002fea0003900000 */
[----:B------:R-:W1:Y:S02]  /*87b0*/  @!P0 SYNCS.PHASECHK.TRANS64 P0, [R6+URZ], R5 ;  /* 0x00000005060085a7 */ /* 0x000e64000800007f */
[----:B-1----:R-:W-:Y:S05]  /*87c0*/  @!P0 BRA `(.L_x_175) ;  /* 0xfffffffc00f08947 */ /* 0x002fea000383ffff */
[----:B------:R-:W-:Y:S05]  /*87d0*/  BRA `(.L_x_190) ;  /* 0xfffffff800cc7947 */ /* 0x000fea000383ffff */
.L_x_176:
[----:B0-----:R0:W1:Y:S02]  /*87e0*/  SYNCS.PHASECHK.TRANS64.TRYWAIT P0, [R9+URZ], R4 ;  /* 0x00000004090075a7 */ /* 0x001064000800017f */
[----:B-1----:R-:W-:Y:S05]  /*87f0*/  @!P0 NANOSLEEP.SYNCS 0x989680 ;  /* 0x009896800000895d */ /* 0x002fea0003900000 */
[----:B------:R-:W1:Y:S02]  /*8800*/  @!P0 SYNCS.PHASECHK.TRANS64 P0, [R9+URZ], R4 ;  /* 0x00000004090085a7 */ /* 0x000e64000800007f */
[----:B-1----:R-:W-:Y:S05]  /*8810*/  @!P0 BRA `(.L_x_176) ;  /* 0xfffffffc00f08947 */ /* 0x002fea000383ffff */
[----:B------:R-:W-:Y:S05]  /*8820*/  BRA `(.L_x_191) ;  /* 0xfffffff800dc7947 */ /* 0x000fea000383ffff */
.L_x_177:
[----:B0-----:R0:W1:Y:S02]  /*8830*/  SYNCS.PHASECHK.TRANS64.TRYWAIT P0, [R6+URZ], R5 ;  /* 0x00000005060075a7 */ /* 0x001064000800017f */
[----:B-1----:R-:W-:Y:S05]  /*8840*/  @!P0 NANOSLEEP.SYNCS 0x989680 ;  /* 0x009896800000895d */ /* 0x002fea0003900000 */
[----:B------:R-:W1:Y:S02]  /*8850*/  @!P0 SYNCS.PHASECHK.TRANS64 P0, [R6+URZ], R5 ;  /* 0x00000005060085a7 */ /* 0x000e64000800007f */
[----:B-1----:R-:W-:Y:S05]  /*8860*/  @!P0 BRA `(.L_x_177) ;  /* 0xfffffffc00f08947 */ /* 0x002fea000383ffff */
[----:B------:R-:W-:Y:S05]  /*8870*/  BRA `(.L_x_192) ;  /* 0xfffffff800e47947 */ /* 0x000fea000383ffff */
.L_x_193:
[----:B------:R-:W-:-:S00]  /*8880*/  BRA `(.L_x_193) ;  /* 0xfffffffc00fc7947 */ /* 0x000fc0000383ffff */
[----:B------:R-:W-:-:S00]  /*8890*/  NOP ;  /* 0x0000000000007918 */ /* 0x000fc00000000000 */
        /* <DEDUP_REMOVED lines=14> */
.L_x_194:


//--------------------- .nv.shared._ZN7cutlass13device_kernelINS_4gemm6kernel13GemmUniversalIN4cute5tupleIJiiiiEEENS1_10collective13CollectiveMmaINS1_40MainloopSm90TmaGmmaWarpSpecializedSparseILi8ENS5_IJNS4_1CILi1EEESB_SB_EEENS1_35KernelTmaWarpSpecializedCooperativeEEENS5_IJNSA_ILi128EEESF_SF_EEEaNS5_IJNS4_6LayoutINS5_IJiNS5_IJNSA_ILi2EEEiEEEiEEENS5_IJlNS5_IJSB_SI_EEElEEEEENSH_INS5_IJNS5_IJNSA_ILi64EEEiEEENS5_IJSF_iEEEiEEENS5_IJNS5_IJSF_NSA_ILi8192EEEEEENS5_IJSB_lEEElEEEEEEEEaNS5_IJlSB_lEEENS4_8TiledMMAINS4_8MMA_AtomIJNS4_4SM904GMMA6SPARSE28GMMA_64x128x64_S32S8S8_SS_TNILNS12_9SparseSelE0EEEEEENSH_INS5_IJSI_SB_SB_EEENS5_IJSB_NSA_ILi0EEES19_EEEEENS5_IJNS4_10UnderscoreES1C_S1C_EEEEENS4_13SM90_TMA_LOADENS4_14ComposedLayoutINS4_7SwizzleILi2ELi4ELi3EEENS4_25smem_sparse_ptr_flag_bitsILi2ELi8EEENSH_INS5_IJNS5_IJSB_NSA_ILi8EEEEEENS5_IJSI_SO_EEEEEENS5_IJNS5_IJS19_SF_EEESL_EEEEEEEvNS4_8identityES1F_NS1G_INS1H_ILi3ELi4ELi3EEENS4_18smem_ptr_flag_bitsILi8EEENSH_INS5_IJS1L_SF_EEENS5_IJSF_SB_EEEEEEEvS1T_EENS_8epilogue10collective6detail29Sm90TmaWarpSpecializedAdapterINS23_15DefaultEpilogueIiNS5_IJSB_llEEES27_NS22_6thread17LinearCombinationIiLi1EiiLNS28_9ScaleType4KindE0ELNS_15FloatRoundStyleE2EiEENS1_15EpilogueDefaultEEEEEvvEEEEvNT_6ParamsE --------------------------
	.section	.nv.shared._ZN7cutlass13device_kernelINS_4gemm6kernel13GemmUniversalIN4cute5tupleIJiiiiEEENS1_10collective13CollectiveMmaINS1_40MainloopSm90TmaGmmaWarpSpecializedSparseILi8ENS5_IJNS4_1CILi1EEESB_SB_EEENS1_35KernelTmaWarpSpecializedCooperativeEEENS5_IJNSA_ILi128EEESF_SF_EEEaNS5_IJNS4_6LayoutINS5_IJiNS5_IJNSA_ILi2EEEiEEEiEEENS5_IJlNS5_IJSB_SI_EEElEEEEENSH_INS5_IJNS5_IJNSA_ILi64EEEiEEENS5_IJSF_iEEEiEEENS5_IJNS5_IJSF_NSA_ILi8192EEEEEENS5_IJSB_lEEElEEEEEEEEaNS5_IJlSB_lEEENS4_8TiledMMAINS4_8MMA_AtomIJNS4_4SM904GMMA6SPARSE28GMMA_64x128x64_S32S8S8_SS_TNILNS12_9SparseSelE0EEEEEENSH_INS5_IJSI_SB_SB_EEENS5_IJSB_NSA_ILi0EEES19_EEEEENS5_IJNS4_10UnderscoreES1C_S1C_EEEEENS4_13SM90_TMA_LOADENS4_14ComposedLayoutINS4_7SwizzleILi2ELi4ELi3EEENS4_25smem_sparse_ptr_flag_bitsILi2ELi8EEENSH_INS5_IJNS5_IJSB_NSA_ILi8EEEEEENS5_IJSI_SO_EEEEEENS5_IJNS5_IJS19_SF_EEESL_EEEEEEEvNS4_8identityES1F_NS1G_INS1H_ILi3ELi4ELi3EEENS4_18smem_ptr_flag_bitsILi8EEENSH_INS5_IJS1L_SF_EEENS5_IJSF_SB_EEEEEEEvS1T_EENS_8epilogue10collective6detail29Sm90TmaWarpSpecializedAdapterINS23_15DefaultEpilogueIiNS5_IJSB_llEEES27_NS22_6thread17LinearCombinationIiLi1EiiLNS28_9ScaleType4KindE0ELNS_15FloatRoundStyleE2EiEENS1_15EpilogueDefaultEEEEEvvEEEEvNT_6ParamsE,"aw",@nobits
	.sectionflags	@""
	.align	16
	.zero		1024


//--------------------- .nv.shared.reserved.0     --------------------------
	.section	.nv.shared.reserved.0,"aw",@nobits
	.weak		__nv_reservedSMEM_offset_0_alias
	.size		__nv_reservedSMEM_offset_0_alias, 0, 0
	.other		__nv_reservedSMEM_offset_0_alias,@"STO_CUDA_RESERVED_SHARED STV_DEFAULT"
__nv_reservedSMEM_offset_0_alias:
	.zero		0


//--------------------- .nv.global                --------------------------
	.section	.nv.global,"aw",@nobits
.nv.global:
	.type		_ZN39_INTERNAL_291f1756_4_k_cu_a5519b9c_35684cute1_E,@object
	.size		_ZN39_INTERNAL_291f1756_4_k_cu_a5519b9c_35684cute1_E,(_ZN39_INTERNAL_291f1756_4_k_cu_a5519b9c_35684cuda3std3__45__cpo6cbeginE - _ZN39_INTERNAL_291f1756_4_k_cu_a5519b9c_35684cute1_E)
_ZN39_INTERNAL_291f1756_4_k_cu_a5519b9c_35684cute1_E:
	.zero		1
	.type		_ZN39_INTERNAL_291f1756_4_k_cu_a5519b9c_35684cuda3std3__45__cpo6cbeginE,@object
	.size		_ZN39_INTERNAL_291f1756_4_k_cu_a5519b9c_35684cuda3std3__45__cpo6cbeginE,(_ZN39_INTERNAL_291f1756_4_k_cu_a5519b9c_35684cuda3std3__48in_placeE - _ZN39_INTERNAL_291f1756_4_k_cu_a5519b9c_35684cuda3std3__45__cpo6cbeginE)
_ZN39_INTERNAL_291f1756_4_k_cu_a5519b9c_35684cuda3std3__45__cpo6cbeginE:
	.zero		1
	.type		_ZN39_INTERNAL_291f1756_4_k_cu_a5519b9c_35684cuda3std3__48in_placeE,@object
	.size		_ZN39_INTERNAL_291f1756_4_k_cu_a5519b9c_35684cuda3std3__48in_placeE,(_ZN39_INTERNAL_291f1756_4_k_cu_a5519b9c_35684cuda3std6ranges3__45__cpo9iter_moveE - _ZN39_INTERNAL_291f1756_4_k_cu_a5519b9c_35684cuda3std3__48in_placeE)
_ZN39_INTERNAL_291f1756_4_k_cu_a5519b9c_35684cuda3std3__48in_placeE:
	.zero		1
	.type		_ZN39_INTERNAL_291f1756_4_k_cu_a5519b9c_35684cuda3std6ranges3__45__cpo9iter_moveE,@object
	.size		_ZN39_INTERNAL_291f1756_4_k_cu_a5519b9c_35684cuda3std6ranges3__45__cpo9iter_moveE,(_ZN39_INTERNAL_291f1756_4_k_cu_a5519b9c_35684cuda3std3__45__cpo5beginE - _ZN39_INTERNAL_291f1756_4_k_cu_a5519b9c_35684cuda3std6ranges3__45__cpo9iter_moveE)
_ZN39_INTERNAL_291f1756_4_k_cu_a5519b9c_35684cuda3std6ranges3__45__cpo9iter_moveE:
	.zero		1
	.type		_ZN39_INTERNAL_291f1756_4_k_cu_a5519b9c_35684cuda3std3__45__cpo5beginE,@object
	.size		_ZN39_INTERNAL_291f1756_4_k_cu_a5519b9c_35684cuda3std3__45__cpo5beginE,(_ZN39_INTERNAL_291f1756_4_k_cu_a5519b9c_35684cuda3std3__441_GLOBAL__N__291f1756_4_k_cu_a5519b9c_35686ignoreE - _ZN39_INTERNAL_291f1756_4_k_cu_a5519b9c_35684cuda3std3__45__cpo5beginE)
_ZN39_INTERNAL_291f1756_4_k_cu_a5519b9c_35684cuda3std3__45__cpo5beginE:
	.zero		1
	.type		_ZN39_INTERNAL_291f1756_4_k_cu_a5519b9c_35684cuda3std3__441_GLOBAL__N__291f1756_4_k_cu_a5519b9c_35686ignoreE,@object
	.size		_ZN39_INTERNAL_291f1756_4_k_cu_a5519b9c_35684cuda3std3__441_GLOBAL__N__291f1756_4_k_cu_a5519b9c_35686ignoreE,(_ZN39_INTERNAL_291f1756_4_k_cu_a5519b9c_35684cute7productE - _ZN39_INTERNAL_291f1756_4_k_cu_a5519b9c_35684cuda3std3__441_GLOBAL__N__291f1756_4_k_cu_a5519b9c_35686ignoreE)
_ZN39_INTERNAL_291f1756_4_k_cu_a5519b9c_35684cuda3std3__441_GLOBAL__N__291f1756_4_k_cu_a5519b9c_35686ignoreE:
	.zero		1
	.type		_ZN39_INTERNAL_291f1756_4_k_cu_a5519b9c_35684cute7productE,@object
	.size		_ZN39_INTERNAL_291f1756_4_k_cu_a5519b9c_35684cute7productE,(_ZN39_INTERNAL_291f1756_4_k_cu_a5519b9c_35684cuda3std3__45__cpo3endE - _ZN39_INTERNAL_291f1756_4_k_cu_a5519b9c_35684cute7productE)
_ZN39_INTERNAL_291f1756_4_k_cu_a5519b9c_35684cute7productE:
	.zero		1
	.type		_ZN39_INTERNAL_291f1756_4_k_cu_a5519b9c_35684cuda3std3__45__cpo3endE,@object
	.size		_ZN39_INTERNAL_291f1756_4_k_cu_a5519b9c_35684cuda3std3__45__cpo3endE,(_ZN39_INTERNAL_291f1756_4_k_cu_a5519b9c_35684cuda3std3__419piecewise_constructE - _ZN39_INTERNAL_291f1756_4_k_cu_a5519b9c_35684cuda3std3__45__cpo3endE)
_ZN39_INTERNAL_291f1756_4_k_cu_a5519b9c_35684cuda3std3__45__cpo3endE:
	.zero		1
	.type		_ZN39_INTERNAL_291f1756_4_k_cu_a5519b9c_35684cuda3std3__419piecewise_constructE,@object
	.size		_ZN39_INTERNAL_291f1756_4_k_cu_a5519b9c_35684cuda3std3__419piecewise_constructE,(_ZN39_INTERNAL_291f1756_4_k_cu_a5519b9c_35684cuda3std3__45__cpo4cendE - _ZN39_INTERNAL_291f1756_4_k_cu_a5519b9c_35684cuda3std3__419piecewise_constructE)
_ZN39_INTERNAL_291f1756_4_k_cu_a5519b9c_35684cuda3std3__419piecewise_constructE:
	.zero		1
	.type		_ZN39_INTERNAL_291f1756_4_k_cu_a5519b9c_35684cuda3std3__45__cpo4cendE,@object
	.size		_ZN39_INTERNAL_291f1756_4_k_cu_a5519b9c_35684cuda3std3__45__cpo4cendE,(_ZN39_INTERNAL_291f1756_4_k_cu_a5519b9c_35684cuda3std6ranges3__45__cpo4swapE - _ZN39_INTERNAL_291f1756_4_k_cu_a5519b9c_35684cuda3std3__45__cpo4cendE)
_ZN39_INTERNAL_291f1756_4_k_cu_a5519b9c_35684cuda3std3__45__cpo4cendE:
	.zero		1
	.type		_ZN39_INTERNAL_291f1756_4_k_cu_a5519b9c_35684cuda3std6ranges3__45__cpo4swapE,@object
	.size		_ZN39_INTERNAL_291f1756_4_k_cu_a5519b9c_35684cuda3std6ranges3__45__cpo4swapE,(.L_7 - _ZN39_INTERNAL_291f1756_4_k_cu_a5519b9c_35684cuda3std6ranges3__45__cpo4swapE)
_ZN39_INTERNAL_291f1756_4_k_cu_a5519b9c_35684cuda3std6ranges3__45__cpo4swapE:
	.zero		1
.L_7:


//--------------------- .nv.constant0._ZN7cutlass13device_kernelINS_4gemm6kernel13GemmUniversalIN4cute5tupleIJiiiiEEENS1_10collective13CollectiveMmaINS1_40MainloopSm90TmaGmmaWarpSpecializedSparseILi8ENS5_IJNS4_1CILi1EEESB_SB_EEENS1_35KernelTmaWarpSpecializedCooperativeEEENS5_IJNSA_ILi128EEESF_SF_EEEaNS5_IJNS4_6LayoutINS5_IJiNS5_IJNSA_ILi2EEEiEEEiEEENS5_IJlNS5_IJSB_SI_EEElEEEEENSH_INS5_IJNS5_IJNSA_ILi64EEEiEEENS5_IJSF_iEEEiEEENS5_IJNS5_IJSF_NSA_ILi8192EEEEEENS5_IJSB_lEEElEEEEEEEEaNS5_IJlSB_lEEENS4_8TiledMMAINS4_8MMA_AtomIJNS4_4SM904GMMA6SPARSE28GMMA_64x128x64_S32S8S8_SS_TNILNS12_9SparseSelE0EEEEEENSH_INS5_IJSI_SB_SB_EEENS5_IJSB_NSA_ILi0EEES19_EEEEENS5_IJNS4_10UnderscoreES1C_S1C_EEEEENS4_13SM90_TMA_LOADENS4_14ComposedLayoutINS4_7SwizzleILi2ELi4ELi3EEENS4_25smem_sparse_ptr_flag_bitsILi2ELi8EEENSH_INS5_IJNS5_IJSB_NSA_ILi8EEEEEENS5_IJSI_SO_EEEEEENS5_IJNS5_IJS19_SF_EEESL_EEEEEEEvNS4_8identityES1F_NS1G_INS1H_ILi3ELi4ELi3EEENS4_18smem_ptr_flag_bitsILi8EEENSH_INS5_IJS1L_SF_EEENS5_IJSF_SB_EEEEEEEvS1T_EENS_8epilogue10collective6detail29Sm90TmaWarpSpecializedAdapterINS23_15DefaultEpilogueIiNS5_IJSB_llEEES27_NS22_6thread17LinearCombinationIiLi1EiiLNS28_9ScaleType4KindE0ELNS_15FloatRoundStyleE2EiEENS1_15EpilogueDefaultEEEEEvvEEEEvNT_6ParamsE --------------------------
	.section	.nv.constant0._ZN7cutlass13device_kernelINS_4gemm6kernel13GemmUniversalIN4cute5tupleIJiiiiEEENS1_10collective13CollectiveMmaINS1_40MainloopSm90TmaGmmaWarpSpecializedSparseILi8ENS5_IJNS4_1CILi1EEESB_SB_EEENS1_35KernelTmaWarpSpecializedCooperativeEEENS5_IJNSA_ILi128EEESF_SF_EEEaNS5_IJNS4_6LayoutINS5_IJiNS5_IJNSA_ILi2EEEiEEEiEEENS5_IJlNS5_IJSB_SI_EEElEEEEENSH_INS5_IJNS5_IJNSA_ILi64EEEiEEENS5_IJSF_iEEEiEEENS5_IJNS5_IJSF_NSA_ILi8192EEEEEENS5_IJSB_lEEElEEEEEEEEaNS5_IJlSB_lEEENS4_8TiledMMAINS4_8MMA_AtomIJNS4_4SM904GMMA6SPARSE28GMMA_64x128x64_S32S8S8_SS_TNILNS12_9SparseSelE0EEEEEENSH_INS5_IJSI_SB_SB_EEENS5_IJSB_NSA_ILi0EEES19_EEEEENS5_IJNS4_10UnderscoreES1C_S1C_EEEEENS4_13SM90_TMA_LOADENS4_14ComposedLayoutINS4_7SwizzleILi2ELi4ELi3EEENS4_25smem_sparse_ptr_flag_bitsILi2ELi8EEENSH_INS5_IJNS5_IJSB_NSA_ILi8EEEEEENS5_IJSI_SO_EEEEEENS5_IJNS5_IJS19_SF_EEESL_EEEEEEEvNS4_8identityES1F_NS1G_INS1H_ILi3ELi4ELi3EEENS4_18smem_ptr_flag_bitsILi8EEENSH_INS5_IJS1L_SF_EEENS5_IJSF_SB_EEEEEEEvS1T_EENS_8epilogue10collective6detail29Sm90TmaWarpSpecializedAdapterINS23_15DefaultEpilogueIiNS5_IJSB_llEEES27_NS22_6thread17LinearCombinationIiLi1EiiLNS28_9ScaleType4KindE0ELNS_15FloatRoundStyleE2EiEENS1_15EpilogueDefaultEEEEEvvEEEEvNT_6ParamsE,"a",@progbits
	.sectionflags	@""
	.align	4
.nv.constant0._ZN7cutlass13device_kernelINS_4gemm6kernel13GemmUniversalIN4cute5tupleIJiiiiEEENS1_10collective13CollectiveMmaINS1_40MainloopSm90TmaGmmaWarpSpecializedSparseILi8ENS5_IJNS4_1CILi1EEESB_SB_EEENS1_35KernelTmaWarpSpecializedCooperativeEEENS5_IJNSA_ILi128EEESF_SF_EEEaNS5_IJNS4_6LayoutINS5_IJiNS5_IJNSA_ILi2EEEiEEEiEEENS5_IJlNS5_IJSB_SI_EEElEEEEENSH_INS5_IJNS5_IJNSA_ILi64EEEiEEENS5_IJSF_iEEEiEEENS5_IJNS5_IJSF_NSA_ILi8192EEEEEENS5_IJSB_lEEElEEEEEEEEaNS5_IJlSB_lEEENS4_8TiledMMAINS4_8MMA_AtomIJNS4_4SM904GMMA6SPARSE28GMMA_64x128x64_S32S8S8_SS_TNILNS12_9SparseSelE0EEEEEENSH_INS5_IJSI_SB_SB_EEENS5_IJSB_NSA_ILi0EEES19_EEEEENS5_IJNS4_10UnderscoreES1C_S1C_EEEEENS4_13SM90_TMA_LOADENS4_14ComposedLayoutINS4_7SwizzleILi2ELi4ELi3EEENS4_25smem_sparse_ptr_flag_bitsILi2ELi8EEENSH_INS5_IJNS5_IJSB_NSA_ILi8EEEEEENS5_IJSI_SO_EEEEEENS5_IJNS5_IJS19_SF_EEESL_EEEEEEEvNS4_8identityES1F_NS1G_INS1H_ILi3ELi4ELi3EEENS4_18smem_ptr_flag_bitsILi8EEENSH_INS5_IJS1L_SF_EEENS5_IJSF_SB_EEEEEEEvS1T_EENS_8epilogue10collective6detail29Sm90TmaWarpSpecializedAdapterINS23_15DefaultEpilogueIiNS5_IJSB_llEEES27_NS22_6thread17LinearCombinationIiLi1EiiLNS28_9ScaleType4KindE0ELNS_15FloatRoundStyleE2EiEENS1_15EpilogueDefaultEEEEEvvEEEEvNT_6ParamsE:
	.zero		1920


//--------------------- SYMBOLS --------------------------

	.type		.nv.reservedSmem.offset0,@object
	.size		.nv.reservedSmem.offset0,0x4
